//
// Generated by NVIDIA NVVM Compiler
//
// Compiler Build ID: CL-36424714
// Cuda compilation tools, release 13.0, V13.0.88
// Based on NVVM 20.0.0
//

.version 9.0
.target sm_100
.address_size 64

	// .globl	_Z16printArrayKernelPfjj
.extern .func  (.param .b32 func_retval0) vprintf
(
	.param .b64 vprintf_param_0,
	.param .b64 vprintf_param_1
)
;
.extern .func  (.param .b64 func_retval0) malloc
(
	.param .b64 malloc_param_0
)
;
.extern .func free
(
	.param .b64 free_param_0
)
;
.global .align 1 .b8 $str[22] = {73, 110, 100, 101, 120, 58, 32, 37, 100, 44, 32, 86, 97, 108, 117, 101, 58, 32, 37, 102, 10};
.global .align 1 .b8 $str$1[9] = {99, 111, 108, 58, 32, 37, 100, 10};

.visible .entry _Z16printArrayKernelPfjj(
	.param .u64 .ptr .align 1 _Z16printArrayKernelPfjj_param_0,
	.param .u32 _Z16printArrayKernelPfjj_param_1,
	.param .u32 _Z16printArrayKernelPfjj_param_2
)
{
	.local .align 16 .b8 	__local_depot0[16];
	.reg .b64 	%SP;
	.reg .b64 	%SPL;
	.reg .pred 	%p<5>;
	.reg .b32 	%r<16>;
	.reg .b32 	%f<2>;
	.reg .b64 	%rd<9>;
	.reg .b64 	%fd<2>;

	mov.u64 	%SPL, __local_depot0;
	cvta.local.u64 	%SP, %SPL;
	ld.param.u64 	%rd1, [_Z16printArrayKernelPfjj_param_0];
	ld.param.u32 	%r4, [_Z16printArrayKernelPfjj_param_1];
	ld.param.u32 	%r5, [_Z16printArrayKernelPfjj_param_2];
	mov.u32 	%r7, %tid.x;
	mov.u32 	%r8, %ntid.x;
	mov.u32 	%r9, %ctaid.x;
	mad.lo.s32 	%r1, %r8, %r9, %r7;
	mov.u32 	%r10, %tid.y;
	mov.u32 	%r11, %ntid.y;
	mov.u32 	%r12, %ctaid.y;
	mad.lo.s32 	%r13, %r11, %r12, %r10;
	setp.ge.u32 	%p1, %r1, %r4;
	setp.ge.u32 	%p2, %r13, %r5;
	or.pred  	%p3, %p1, %p2;
	@%p3 bra 	$L__BB0_3;
	cvta.to.global.u64 	%rd2, %rd1;
	mad.lo.s32 	%r3, %r4, %r13, %r1;
	mul.wide.u32 	%rd3, %r3, 4;
	add.s64 	%rd4, %rd2, %rd3;
	ld.global.f32 	%f1, [%rd4];
	setp.eq.f32 	%p4, %f1, 0f00000000;
	@%p4 bra 	$L__BB0_3;
	add.u64 	%rd5, %SP, 0;
	add.u64 	%rd6, %SPL, 0;
	cvt.f64.f32 	%fd1, %f1;
	st.local.u32 	[%rd6], %r3;
	st.local.f64 	[%rd6+8], %fd1;
	mov.u64 	%rd7, $str;
	cvta.global.u64 	%rd8, %rd7;
	{ // callseq 0, 0
	.param .b64 param0;
	st.param.b64 	[param0], %rd8;
	.param .b64 param1;
	st.param.b64 	[param1], %rd5;
	.param .b32 retval0;
	call.uni (retval0), 
	vprintf, 
	(
	param0, 
	param1
	);
	ld.param.b32 	%r14, [retval0];
	} // callseq 0
$L__BB0_3:
	ret;

}
	// .globl	_Z16setWeightsKernelPfjj
.visible .entry _Z16setWeightsKernelPfjj(
	.param .u64 .ptr .align 1 _Z16setWeightsKernelPfjj_param_0,
	.param .u32 _Z16setWeightsKernelPfjj_param_1,
	.param .u32 _Z16setWeightsKernelPfjj_param_2
)
{
	.reg .pred 	%p<4>;
	.reg .b32 	%r<15>;
	.reg .b64 	%rd<5>;

	ld.param.u64 	%rd1, [_Z16setWeightsKernelPfjj_param_0];
	ld.param.u32 	%r3, [_Z16setWeightsKernelPfjj_param_1];
	ld.param.u32 	%r4, [_Z16setWeightsKernelPfjj_param_2];
	mov.u32 	%r6, %tid.x;
	mov.u32 	%r7, %ntid.x;
	mov.u32 	%r8, %ctaid.x;
	mad.lo.s32 	%r1, %r7, %r8, %r6;
	mov.u32 	%r9, %tid.y;
	mov.u32 	%r10, %ntid.y;
	mov.u32 	%r11, %ctaid.y;
	mad.lo.s32 	%r12, %r10, %r11, %r9;
	setp.ge.u32 	%p1, %r1, %r3;
	setp.ge.u32 	%p2, %r12, %r4;
	or.pred  	%p3, %p1, %p2;
	@%p3 bra 	$L__BB1_2;
	cvta.to.global.u64 	%rd2, %rd1;
	mad.lo.s32 	%r13, %r3, %r12, %r1;
	mul.wide.u32 	%rd3, %r13, 4;
	add.s64 	%rd4, %rd2, %rd3;
	mov.b32 	%r14, 1056964608;
	st.global.u32 	[%rd4], %r14;
$L__BB1_2:
	ret;

}
	// .globl	_Z24updateWeightsPrimeKernelPfS_jjf
.visible .entry _Z24updateWeightsPrimeKernelPfS_jjf(
	.param .u64 .ptr .align 1 _Z24updateWeightsPrimeKernelPfS_jjf_param_0,
	.param .u64 .ptr .align 1 _Z24updateWeightsPrimeKernelPfS_jjf_param_1,
	.param .u32 _Z24updateWeightsPrimeKernelPfS_jjf_param_2,
	.param .u32 _Z24updateWeightsPrimeKernelPfS_jjf_param_3,
	.param .f32 _Z24updateWeightsPrimeKernelPfS_jjf_param_4
)
{
	.reg .pred 	%p<4>;
	.reg .b32 	%r<14>;
	.reg .b32 	%f<4>;
	.reg .b64 	%rd<8>;

	ld.param.u64 	%rd1, [_Z24updateWeightsPrimeKernelPfS_jjf_param_0];
	ld.param.u64 	%rd2, [_Z24updateWeightsPrimeKernelPfS_jjf_param_1];
	ld.param.u32 	%r3, [_Z24updateWeightsPrimeKernelPfS_jjf_param_2];
	ld.param.u32 	%r4, [_Z24updateWeightsPrimeKernelPfS_jjf_param_3];
	ld.param.f32 	%f1, [_Z24updateWeightsPrimeKernelPfS_jjf_param_4];
	mov.u32 	%r6, %tid.x;
	mov.u32 	%r7, %ntid.x;
	mov.u32 	%r8, %ctaid.x;
	mad.lo.s32 	%r1, %r7, %r8, %r6;
	mov.u32 	%r9, %tid.y;
	mov.u32 	%r10, %ntid.y;
	mov.u32 	%r11, %ctaid.y;
	mad.lo.s32 	%r12, %r10, %r11, %r9;
	setp.ge.u32 	%p1, %r1, %r3;
	setp.ge.u32 	%p2, %r12, %r4;
	or.pred  	%p3, %p1, %p2;
	@%p3 bra 	$L__BB2_2;
	cvta.to.global.u64 	%rd3, %rd2;
	cvta.to.global.u64 	%rd4, %rd1;
	mad.lo.s32 	%r13, %r3, %r12, %r1;
	mul.wide.u32 	%rd5, %r13, 4;
	add.s64 	%rd6, %rd3, %rd5;
	ld.global.f32 	%f2, [%rd6];
	add.f32 	%f3, %f1, %f2;
	add.s64 	%rd7, %rd4, %rd5;
	st.global.f32 	[%rd7], %f3;
$L__BB2_2:
	ret;

}
	// .globl	_Z30prepareHorizontalPottsProblemsPfS_S_S_S_S_fjjj
.visible .entry _Z30prepareHorizontalPottsProblemsPfS_S_S_S_S_fjjj(
	.param .u64 .ptr .align 1 _Z30prepareHorizontalPottsProblemsPfS_S_S_S_S_fjjj_param_0,
	.param .u64 .ptr .align 1 _Z30prepareHorizontalPottsProblemsPfS_S_S_S_S_fjjj_param_1,
	.param .u64 .ptr .align 1 _Z30prepareHorizontalPottsProblemsPfS_S_S_S_S_fjjj_param_2,
	.param .u64 .ptr .align 1 _Z30prepareHorizontalPottsProblemsPfS_S_S_S_S_fjjj_param_3,
	.param .u64 .ptr .align 1 _Z30prepareHorizontalPottsProblemsPfS_S_S_S_S_fjjj_param_4,
	.param .u64 .ptr .align 1 _Z30prepareHorizontalPottsProblemsPfS_S_S_S_S_fjjj_param_5,
	.param .f32 _Z30prepareHorizontalPottsProblemsPfS_S_S_S_S_fjjj_param_6,
	.param .u32 _Z30prepareHorizontalPottsProblemsPfS_S_S_S_S_fjjj_param_7,
	.param .u32 _Z30prepareHorizontalPottsProblemsPfS_S_S_S_S_fjjj_param_8,
	.param .u32 _Z30prepareHorizontalPottsProblemsPfS_S_S_S_S_fjjj_param_9
)
{
	.reg .pred 	%p<6>;
	.reg .b32 	%r<23>;
	.reg .b32 	%f<11>;
	.reg .b64 	%rd<21>;

	ld.param.u64 	%rd1, [_Z30prepareHorizontalPottsProblemsPfS_S_S_S_S_fjjj_param_0];
	ld.param.u64 	%rd2, [_Z30prepareHorizontalPottsProblemsPfS_S_S_S_S_fjjj_param_1];
	ld.param.u64 	%rd3, [_Z30prepareHorizontalPottsProblemsPfS_S_S_S_S_fjjj_param_2];
	ld.param.u64 	%rd4, [_Z30prepareHorizontalPottsProblemsPfS_S_S_S_S_fjjj_param_3];
	ld.param.u64 	%rd5, [_Z30prepareHorizontalPottsProblemsPfS_S_S_S_S_fjjj_param_4];
	ld.param.u64 	%rd6, [_Z30prepareHorizontalPottsProblemsPfS_S_S_S_S_fjjj_param_5];
	ld.param.f32 	%f1, [_Z30prepareHorizontalPottsProblemsPfS_S_S_S_S_fjjj_param_6];
	ld.param.u32 	%r4, [_Z30prepareHorizontalPottsProblemsPfS_S_S_S_S_fjjj_param_7];
	ld.param.u32 	%r6, [_Z30prepareHorizontalPottsProblemsPfS_S_S_S_S_fjjj_param_8];
	ld.param.u32 	%r7, [_Z30prepareHorizontalPottsProblemsPfS_S_S_S_S_fjjj_param_9];
	mov.u32 	%r9, %tid.x;
	mov.u32 	%r10, %ntid.x;
	mov.u32 	%r11, %ctaid.x;
	mad.lo.s32 	%r1, %r10, %r11, %r9;
	mov.u32 	%r12, %tid.y;
	mov.u32 	%r13, %ntid.y;
	mov.u32 	%r14, %ctaid.y;
	mad.lo.s32 	%r15, %r13, %r14, %r12;
	mov.u32 	%r16, %tid.z;
	mov.u32 	%r17, %ntid.z;
	mov.u32 	%r18, %ctaid.z;
	mad.lo.s32 	%r19, %r17, %r18, %r16;
	setp.ge.u32 	%p1, %r1, %r4;
	setp.ge.u32 	%p2, %r15, %r6;
	or.pred  	%p3, %p1, %p2;
	setp.ge.u32 	%p4, %r19, %r7;
	or.pred  	%p5, %p3, %p4;
	@%p5 bra 	$L__BB3_2;
	cvta.to.global.u64 	%rd7, %rd4;
	cvta.to.global.u64 	%rd8, %rd1;
	cvta.to.global.u64 	%rd9, %rd3;
	cvta.to.global.u64 	%rd10, %rd6;
	cvta.to.global.u64 	%rd11, %rd5;
	cvta.to.global.u64 	%rd12, %rd2;
	mad.lo.s32 	%r20, %r4, %r15, %r1;
	mul.lo.s32 	%r21, %r4, %r19;
	mad.lo.s32 	%r22, %r21, %r6, %r20;
	mul.wide.u32 	%rd13, %r20, 4;
	add.s64 	%rd14, %rd7, %rd13;
	ld.global.f32 	%f2, [%rd14];
	mul.wide.u32 	%rd15, %r22, 4;
	add.s64 	%rd16, %rd8, %rd15;
	ld.global.f32 	%f3, [%rd16];
	add.s64 	%rd17, %rd9, %rd15;
	ld.global.f32 	%f4, [%rd17];
	mul.f32 	%f5, %f1, %f4;
	fma.rn.f32 	%f6, %f2, %f3, %f5;
	add.s64 	%rd18, %rd10, %rd15;
	ld.global.f32 	%f7, [%rd18];
	sub.f32 	%f8, %f6, %f7;
	add.s64 	%rd19, %rd11, %rd13;
	ld.global.f32 	%f9, [%rd19];
	div.rn.f32 	%f10, %f8, %f9;
	add.s64 	%rd20, %rd12, %rd15;
	st.global.f32 	[%rd20], %f10;
$L__BB3_2:
	ret;

}
	// .globl	_Z28prepareVerticalPottsProblemsPfS_S_S_S_S_fjjj
.visible .entry _Z28prepareVerticalPottsProblemsPfS_S_S_S_S_fjjj(
	.param .u64 .ptr .align 1 _Z28prepareVerticalPottsProblemsPfS_S_S_S_S_fjjj_param_0,
	.param .u64 .ptr .align 1 _Z28prepareVerticalPottsProblemsPfS_S_S_S_S_fjjj_param_1,
	.param .u64 .ptr .align 1 _Z28prepareVerticalPottsProblemsPfS_S_S_S_S_fjjj_param_2,
	.param .u64 .ptr .align 1 _Z28prepareVerticalPottsProblemsPfS_S_S_S_S_fjjj_param_3,
	.param .u64 .ptr .align 1 _Z28prepareVerticalPottsProblemsPfS_S_S_S_S_fjjj_param_4,
	.param .u64 .ptr .align 1 _Z28prepareVerticalPottsProblemsPfS_S_S_S_S_fjjj_param_5,
	.param .f32 _Z28prepareVerticalPottsProblemsPfS_S_S_S_S_fjjj_param_6,
	.param .u32 _Z28prepareVerticalPottsProblemsPfS_S_S_S_S_fjjj_param_7,
	.param .u32 _Z28prepareVerticalPottsProblemsPfS_S_S_S_S_fjjj_param_8,
	.param .u32 _Z28prepareVerticalPottsProblemsPfS_S_S_S_S_fjjj_param_9
)
{
	.reg .pred 	%p<6>;
	.reg .b32 	%r<23>;
	.reg .b32 	%f<11>;
	.reg .b64 	%rd<21>;

	ld.param.u64 	%rd1, [_Z28prepareVerticalPottsProblemsPfS_S_S_S_S_fjjj_param_0];
	ld.param.u64 	%rd2, [_Z28prepareVerticalPottsProblemsPfS_S_S_S_S_fjjj_param_1];
	ld.param.u64 	%rd3, [_Z28prepareVerticalPottsProblemsPfS_S_S_S_S_fjjj_param_2];
	ld.param.u64 	%rd4, [_Z28prepareVerticalPottsProblemsPfS_S_S_S_S_fjjj_param_3];
	ld.param.u64 	%rd5, [_Z28prepareVerticalPottsProblemsPfS_S_S_S_S_fjjj_param_4];
	ld.param.u64 	%rd6, [_Z28prepareVerticalPottsProblemsPfS_S_S_S_S_fjjj_param_5];
	ld.param.f32 	%f1, [_Z28prepareVerticalPottsProblemsPfS_S_S_S_S_fjjj_param_6];
	ld.param.u32 	%r4, [_Z28prepareVerticalPottsProblemsPfS_S_S_S_S_fjjj_param_7];
	ld.param.u32 	%r6, [_Z28prepareVerticalPottsProblemsPfS_S_S_S_S_fjjj_param_8];
	ld.param.u32 	%r7, [_Z28prepareVerticalPottsProblemsPfS_S_S_S_S_fjjj_param_9];
	mov.u32 	%r9, %tid.x;
	mov.u32 	%r10, %ntid.x;
	mov.u32 	%r11, %ctaid.x;
	mad.lo.s32 	%r1, %r10, %r11, %r9;
	mov.u32 	%r12, %tid.y;
	mov.u32 	%r13, %ntid.y;
	mov.u32 	%r14, %ctaid.y;
	mad.lo.s32 	%r15, %r13, %r14, %r12;
	mov.u32 	%r16, %tid.z;
	mov.u32 	%r17, %ntid.z;
	mov.u32 	%r18, %ctaid.z;
	mad.lo.s32 	%r19, %r17, %r18, %r16;
	setp.ge.u32 	%p1, %r1, %r4;
	setp.ge.u32 	%p2, %r15, %r6;
	or.pred  	%p3, %p1, %p2;
	setp.ge.u32 	%p4, %r19, %r7;
	or.pred  	%p5, %p3, %p4;
	@%p5 bra 	$L__BB4_2;
	cvta.to.global.u64 	%rd7, %rd4;
	cvta.to.global.u64 	%rd8, %rd1;
	cvta.to.global.u64 	%rd9, %rd2;
	cvta.to.global.u64 	%rd10, %rd6;
	cvta.to.global.u64 	%rd11, %rd5;
	cvta.to.global.u64 	%rd12, %rd3;
	mad.lo.s32 	%r20, %r4, %r15, %r1;
	mul.lo.s32 	%r21, %r4, %r19;
	mad.lo.s32 	%r22, %r21, %r6, %r20;
	mul.wide.u32 	%rd13, %r20, 4;
	add.s64 	%rd14, %rd7, %rd13;
	ld.global.f32 	%f2, [%rd14];
	mul.wide.u32 	%rd15, %r22, 4;
	add.s64 	%rd16, %rd8, %rd15;
	ld.global.f32 	%f3, [%rd16];
	add.s64 	%rd17, %rd9, %rd15;
	ld.global.f32 	%f4, [%rd17];
	mul.f32 	%f5, %f1, %f4;
	fma.rn.f32 	%f6, %f2, %f3, %f5;
	add.s64 	%rd18, %rd10, %rd15;
	ld.global.f32 	%f7, [%rd18];
	sub.f32 	%f8, %f6, %f7;
	add.s64 	%rd19, %rd11, %rd13;
	ld.global.f32 	%f9, [%rd19];
	div.rn.f32 	%f10, %f8, %f9;
	add.s64 	%rd20, %rd12, %rd15;
	st.global.f32 	[%rd20], %f10;
$L__BB4_2:
	ret;

}
	// .globl	_Z30updateLagrangeMultiplierKernelPfS_S_S_fjjj
.visible .entry _Z30updateLagrangeMultiplierKernelPfS_S_S_fjjj(
	.param .u64 .ptr .align 1 _Z30updateLagrangeMultiplierKernelPfS_S_S_fjjj_param_0,
	.param .u64 .ptr .align 1 _Z30updateLagrangeMultiplierKernelPfS_S_S_fjjj_param_1,
	.param .u64 .ptr .align 1 _Z30updateLagrangeMultiplierKernelPfS_S_S_fjjj_param_2,
	.param .u64 .ptr .align 1 _Z30updateLagrangeMultiplierKernelPfS_S_S_fjjj_param_3,
	.param .f32 _Z30updateLagrangeMultiplierKernelPfS_S_S_fjjj_param_4,
	.param .u32 _Z30updateLagrangeMultiplierKernelPfS_S_S_fjjj_param_5,
	.param .u32 _Z30updateLagrangeMultiplierKernelPfS_S_S_fjjj_param_6,
	.param .u32 _Z30updateLagrangeMultiplierKernelPfS_S_S_fjjj_param_7
)
{
	.reg .pred 	%p<6>;
	.reg .b32 	%r<20>;
	.reg .b32 	%f<7>;
	.reg .b64 	%rd<14>;

	ld.param.u64 	%rd1, [_Z30updateLagrangeMultiplierKernelPfS_S_S_fjjj_param_0];
	ld.param.u64 	%rd2, [_Z30updateLagrangeMultiplierKernelPfS_S_S_fjjj_param_1];
	ld.param.u64 	%rd3, [_Z30updateLagrangeMultiplierKernelPfS_S_S_fjjj_param_2];
	ld.param.u64 	%rd4, [_Z30updateLagrangeMultiplierKernelPfS_S_S_fjjj_param_3];
	ld.param.f32 	%f1, [_Z30updateLagrangeMultiplierKernelPfS_S_S_fjjj_param_4];
	ld.param.u32 	%r4, [_Z30updateLagrangeMultiplierKernelPfS_S_S_fjjj_param_5];
	ld.param.u32 	%r6, [_Z30updateLagrangeMultiplierKernelPfS_S_S_fjjj_param_6];
	ld.param.u32 	%r7, [_Z30updateLagrangeMultiplierKernelPfS_S_S_fjjj_param_7];
	mov.u32 	%r8, %tid.x;
	mov.u32 	%r9, %ntid.x;
	mov.u32 	%r10, %ctaid.x;
	mad.lo.s32 	%r1, %r9, %r10, %r8;
	mov.u32 	%r11, %tid.y;
	mov.u32 	%r12, %ntid.y;
	mov.u32 	%r13, %ctaid.y;
	mad.lo.s32 	%r14, %r12, %r13, %r11;
	mov.u32 	%r15, %tid.z;
	mov.u32 	%r16, %ntid.z;
	mov.u32 	%r17, %ctaid.z;
	mad.lo.s32 	%r3, %r16, %r17, %r15;
	setp.ge.u32 	%p1, %r1, %r4;
	setp.ge.u32 	%p2, %r14, %r6;
	or.pred  	%p3, %p1, %p2;
	setp.ge.u32 	%p4, %r3, %r7;
	or.pred  	%p5, %p3, %p4;
	@%p5 bra 	$L__BB5_2;
	cvta.to.global.u64 	%rd5, %rd1;
	cvta.to.global.u64 	%rd6, %rd2;
	cvta.to.global.u64 	%rd7, %rd4;
	cvta.to.global.u64 	%rd8, %rd3;
	mad.lo.s32 	%r18, %r6, %r3, %r14;
	mad.lo.s32 	%r19, %r18, %r4, %r1;
	mul.wide.u32 	%rd9, %r19, 4;
	add.s64 	%rd10, %rd5, %rd9;
	ld.global.f32 	%f2, [%rd10];
	add.s64 	%rd11, %rd6, %rd9;
	ld.global.f32 	%f3, [%rd11];
	sub.f32 	%f4, %f2, %f3;
	add.s64 	%rd12, %rd7, %rd9;
	st.global.f32 	[%rd12], %f4;
	add.s64 	%rd13, %rd8, %rd9;
	ld.global.f32 	%f5, [%rd13];
	fma.rn.f32 	%f6, %f1, %f4, %f5;
	st.global.f32 	[%rd13], %f6;
$L__BB5_2:
	ret;

}
	// .globl	_Z17updateErrorKernelPfS_jjj
.visible .entry _Z17updateErrorKernelPfS_jjj(
	.param .u64 .ptr .align 1 _Z17updateErrorKernelPfS_jjj_param_0,
	.param .u64 .ptr .align 1 _Z17updateErrorKernelPfS_jjj_param_1,
	.param .u32 _Z17updateErrorKernelPfS_jjj_param_2,
	.param .u32 _Z17updateErrorKernelPfS_jjj_param_3,
	.param .u32 _Z17updateErrorKernelPfS_jjj_param_4
)
{
	.reg .pred 	%p<6>;
	.reg .b32 	%r<20>;
	.reg .b32 	%f<4>;
	.reg .b64 	%rd<7>;

	ld.param.u64 	%rd1, [_Z17updateErrorKernelPfS_jjj_param_0];
	ld.param.u64 	%rd2, [_Z17updateErrorKernelPfS_jjj_param_1];
	ld.param.u32 	%r4, [_Z17updateErrorKernelPfS_jjj_param_2];
	ld.param.u32 	%r6, [_Z17updateErrorKernelPfS_jjj_param_3];
	ld.param.u32 	%r7, [_Z17updateErrorKernelPfS_jjj_param_4];
	mov.u32 	%r8, %tid.x;
	mov.u32 	%r9, %ntid.x;
	mov.u32 	%r10, %ctaid.x;
	mad.lo.s32 	%r1, %r9, %r10, %r8;
	mov.u32 	%r11, %tid.y;
	mov.u32 	%r12, %ntid.y;
	mov.u32 	%r13, %ctaid.y;
	mad.lo.s32 	%r14, %r12, %r13, %r11;
	mov.u32 	%r15, %tid.z;
	mov.u32 	%r16, %ntid.z;
	mov.u32 	%r17, %ctaid.z;
	mad.lo.s32 	%r3, %r16, %r17, %r15;
	setp.ge.u32 	%p1, %r1, %r4;
	setp.ge.u32 	%p2, %r14, %r6;
	or.pred  	%p3, %p1, %p2;
	setp.ge.u32 	%p4, %r3, %r7;
	or.pred  	%p5, %p3, %p4;
	@%p5 bra 	$L__BB6_2;
	cvta.to.global.u64 	%rd3, %rd2;
	cvta.to.global.u64 	%rd4, %rd1;
	mad.lo.s32 	%r18, %r6, %r3, %r14;
	mad.lo.s32 	%r19, %r18, %r4, %r1;
	mul.wide.u32 	%rd5, %r19, 4;
	add.s64 	%rd6, %rd3, %rd5;
	ld.global.f32 	%f1, [%rd6];
	mul.f32 	%f2, %f1, %f1;
	atom.global.add.f32 	%f3, [%rd4], %f2;
$L__BB6_2:
	ret;

}
	// .globl	_Z32applyHorizontalPottsSolverKernelPfS_fjjj
.visible .entry _Z32applyHorizontalPottsSolverKernelPfS_fjjj(
	.param .u64 .ptr .align 1 _Z32applyHorizontalPottsSolverKernelPfS_fjjj_param_0,
	.param .u64 .ptr .align 1 _Z32applyHorizontalPottsSolverKernelPfS_fjjj_param_1,
	.param .f32 _Z32applyHorizontalPottsSolverKernelPfS_fjjj_param_2,
	.param .u32 _Z32applyHorizontalPottsSolverKernelPfS_fjjj_param_3,
	.param .u32 _Z32applyHorizontalPottsSolverKernelPfS_fjjj_param_4,
	.param .u32 _Z32applyHorizontalPottsSolverKernelPfS_fjjj_param_5
)
{
	.reg .pred 	%p<49>;
	.reg .b32 	%r<332>;
	.reg .b32 	%f<330>;
	.reg .b64 	%rd<315>;

	ld.param.u64 	%rd23, [_Z32applyHorizontalPottsSolverKernelPfS_fjjj_param_0];
	ld.param.u64 	%rd24, [_Z32applyHorizontalPottsSolverKernelPfS_fjjj_param_1];
	ld.param.f32 	%f25, [_Z32applyHorizontalPottsSolverKernelPfS_fjjj_param_2];
	ld.param.u32 	%r116, [_Z32applyHorizontalPottsSolverKernelPfS_fjjj_param_3];
	ld.param.u32 	%r117, [_Z32applyHorizontalPottsSolverKernelPfS_fjjj_param_4];
	ld.param.u32 	%r118, [_Z32applyHorizontalPottsSolverKernelPfS_fjjj_param_5];
	cvta.to.global.u64 	%rd1, %rd24;
	cvta.to.global.u64 	%rd2, %rd23;
	mov.u32 	%r119, %tid.y;
	mov.u32 	%r120, %ntid.y;
	mov.u32 	%r121, %ctaid.y;
	mad.lo.s32 	%r1, %r120, %r121, %r119;
	setp.ge.u32 	%p1, %r1, %r117;
	@%p1 bra 	$L__BB7_69;
	mul.wide.u32 	%rd25, %r116, 4;
	{ // callseq 1, 0
	.param .b64 param0;
	st.param.b64 	[param0], %rd25;
	.param .b64 retval0;
	call.uni (retval0), 
	malloc, 
	(
	param0
	);
	ld.param.b64 	%rd26, [retval0];
	} // callseq 1
	{ // callseq 2, 0
	.param .b64 param0;
	st.param.b64 	[param0], %rd25;
	.param .b64 retval0;
	call.uni (retval0), 
	malloc, 
	(
	param0
	);
	ld.param.b64 	%rd27, [retval0];
	} // callseq 2
	add.s32 	%r2, %r116, 1;
	mad.lo.s32 	%r122, %r118, %r116, %r118;
	mul.wide.u32 	%rd28, %r122, 4;
	{ // callseq 3, 0
	.param .b64 param0;
	st.param.b64 	[param0], %rd28;
	.param .b64 retval0;
	call.uni (retval0), 
	malloc, 
	(
	param0
	);
	ld.param.b64 	%rd29, [retval0];
	} // callseq 3
	mul.wide.u32 	%rd30, %r2, 4;
	{ // callseq 4, 0
	.param .b64 param0;
	st.param.b64 	[param0], %rd30;
	.param .b64 retval0;
	call.uni (retval0), 
	malloc, 
	(
	param0
	);
	ld.param.b64 	%rd31, [retval0];
	} // callseq 4
	{ // callseq 5, 0
	.param .b64 param0;
	st.param.b64 	[param0], %rd30;
	.param .b64 retval0;
	call.uni (retval0), 
	malloc, 
	(
	param0
	);
	ld.param.b64 	%rd32, [retval0];
	} // callseq 5
	mul.wide.u32 	%rd33, %r118, 4;
	{ // callseq 6, 0
	.param .b64 param0;
	st.param.b64 	[param0], %rd33;
	.param .b64 retval0;
	call.uni (retval0), 
	malloc, 
	(
	param0
	);
	ld.param.b64 	%rd34, [retval0];
	} // callseq 6
	mov.b32 	%r123, 0;
	st.u32 	[%rd29], %r123;
	add.s64 	%rd35, %rd29, %rd30;
	st.u32 	[%rd35], %r123;
	shl.b32 	%r124, %r2, 1;
	mul.wide.u32 	%rd36, %r124, 4;
	add.s64 	%rd37, %rd29, %rd36;
	st.u32 	[%rd37], %r123;
	st.u32 	[%rd31], %r123;
	st.u32 	[%rd32], %r123;
	setp.eq.s32 	%p2, %r116, 0;
	@%p2 bra 	$L__BB7_38;
	mul.lo.s32 	%r3, %r116, %r1;
	mul.lo.s32 	%r4, %r117, %r116;
	setp.eq.s32 	%p3, %r116, 1;
	mov.b32 	%r295, 0;
	@%p3 bra 	$L__BB7_5;
	and.b32  	%r295, %r116, -2;
	mov.b32 	%r298, 0;
$L__BB7_4:
	add.s32 	%r127, %r298, %r3;
	mul.wide.u32 	%rd38, %r127, 4;
	add.s64 	%rd39, %rd1, %rd38;
	ld.global.f32 	%f26, [%rd39];
	add.s64 	%rd40, %rd2, %rd38;
	ld.global.f32 	%f27, [%rd40];
	mul.wide.u32 	%rd41, %r298, 4;
	add.s64 	%rd42, %rd29, %rd41;
	ld.f32 	%f28, [%rd42];
	fma.rn.f32 	%f29, %f26, %f27, %f28;
	st.f32 	[%rd42+4], %f29;
	add.s32 	%r128, %r127, %r4;
	mul.wide.u32 	%rd43, %r128, 4;
	add.s64 	%rd44, %rd2, %rd43;
	ld.global.f32 	%f30, [%rd44];
	add.s32 	%r129, %r2, %r298;
	mul.wide.u32 	%rd45, %r129, 4;
	add.s64 	%rd46, %rd29, %rd45;
	ld.f32 	%f31, [%rd46];
	fma.rn.f32 	%f32, %f26, %f30, %f31;
	add.s32 	%r130, %r129, 1;
	mul.wide.u32 	%rd47, %r130, 4;
	add.s64 	%rd48, %rd29, %rd47;
	st.f32 	[%rd48], %f32;
	add.s32 	%r131, %r128, %r4;
	mul.wide.u32 	%rd49, %r131, 4;
	add.s64 	%rd50, %rd2, %rd49;
	ld.global.f32 	%f33, [%rd50];
	add.s32 	%r132, %r129, %r2;
	mul.wide.u32 	%rd51, %r132, 4;
	add.s64 	%rd52, %rd29, %rd51;
	ld.f32 	%f34, [%rd52];
	fma.rn.f32 	%f35, %f26, %f33, %f34;
	add.s32 	%r133, %r132, 1;
	mul.wide.u32 	%rd53, %r133, 4;
	add.s64 	%rd54, %rd29, %rd53;
	st.f32 	[%rd54], %f35;
	ld.global.f32 	%f36, [%rd40];
	ld.global.f32 	%f37, [%rd44];
	mul.f32 	%f38, %f37, %f37;
	fma.rn.f32 	%f39, %f36, %f36, %f38;
	ld.global.f32 	%f40, [%rd50];
	fma.rn.f32 	%f41, %f40, %f40, %f39;
	add.s64 	%rd55, %rd31, %rd41;
	ld.f32 	%f42, [%rd55];
	fma.rn.f32 	%f43, %f26, %f41, %f42;
	st.f32 	[%rd55+4], %f43;
	add.s64 	%rd56, %rd32, %rd41;
	ld.f32 	%f44, [%rd56];
	add.f32 	%f45, %f26, %f44;
	st.f32 	[%rd56+4], %f45;
	add.s32 	%r134, %r127, 1;
	mul.wide.u32 	%rd57, %r134, 4;
	add.s64 	%rd58, %rd1, %rd57;
	ld.global.f32 	%f46, [%rd58];
	add.s64 	%rd59, %rd2, %rd57;
	ld.global.f32 	%f47, [%rd59];
	ld.f32 	%f48, [%rd42+4];
	fma.rn.f32 	%f49, %f46, %f47, %f48;
	add.s32 	%r298, %r298, 2;
	st.f32 	[%rd42+8], %f49;
	add.s32 	%r135, %r128, 1;
	mul.wide.u32 	%rd60, %r135, 4;
	add.s64 	%rd61, %rd2, %rd60;
	ld.global.f32 	%f50, [%rd61];
	ld.f32 	%f51, [%rd48];
	fma.rn.f32 	%f52, %f46, %f50, %f51;
	add.s32 	%r136, %r129, 2;
	mul.wide.u32 	%rd62, %r136, 4;
	add.s64 	%rd63, %rd29, %rd62;
	st.f32 	[%rd63], %f52;
	add.s32 	%r137, %r131, 1;
	mul.wide.u32 	%rd64, %r137, 4;
	add.s64 	%rd65, %rd2, %rd64;
	ld.global.f32 	%f53, [%rd65];
	ld.f32 	%f54, [%rd54];
	fma.rn.f32 	%f55, %f46, %f53, %f54;
	add.s32 	%r138, %r132, 2;
	mul.wide.u32 	%rd66, %r138, 4;
	add.s64 	%rd67, %rd29, %rd66;
	st.f32 	[%rd67], %f55;
	ld.global.f32 	%f56, [%rd59];
	ld.global.f32 	%f57, [%rd61];
	mul.f32 	%f58, %f57, %f57;
	fma.rn.f32 	%f59, %f56, %f56, %f58;
	ld.global.f32 	%f60, [%rd65];
	fma.rn.f32 	%f61, %f60, %f60, %f59;
	ld.f32 	%f62, [%rd55+4];
	fma.rn.f32 	%f63, %f46, %f61, %f62;
	st.f32 	[%rd55+8], %f63;
	ld.f32 	%f64, [%rd56+4];
	add.f32 	%f65, %f46, %f64;
	st.f32 	[%rd56+8], %f65;
	setp.eq.s32 	%p4, %r298, %r295;
	@%p4 bra 	$L__BB7_5;
	bra.uni 	$L__BB7_4;
$L__BB7_5:
	and.b32  	%r139, %r116, 1;
	setp.eq.b32 	%p5, %r139, 1;
	not.pred 	%p6, %p5;
	@%p6 bra 	$L__BB7_7;
	add.s32 	%r140, %r295, %r3;
	mul.wide.u32 	%rd68, %r140, 4;
	add.s64 	%rd69, %rd1, %rd68;
	ld.global.f32 	%f66, [%rd69];
	add.s64 	%rd70, %rd2, %rd68;
	ld.global.f32 	%f67, [%rd70];
	mul.wide.u32 	%rd71, %r295, 4;
	add.s64 	%rd72, %rd29, %rd71;
	ld.f32 	%f68, [%rd72];
	fma.rn.f32 	%f69, %f66, %f67, %f68;
	st.f32 	[%rd72+4], %f69;
	add.s32 	%r141, %r140, %r4;
	mul.wide.u32 	%rd73, %r141, 4;
	add.s64 	%rd74, %rd2, %rd73;
	ld.global.f32 	%f70, [%rd74];
	add.s32 	%r142, %r2, %r295;
	mul.wide.u32 	%rd75, %r142, 4;
	add.s64 	%rd76, %rd29, %rd75;
	ld.f32 	%f71, [%rd76];
	fma.rn.f32 	%f72, %f66, %f70, %f71;
	add.s32 	%r143, %r142, 1;
	mul.wide.u32 	%rd77, %r143, 4;
	add.s64 	%rd78, %rd29, %rd77;
	st.f32 	[%rd78], %f72;
	add.s32 	%r144, %r141, %r4;
	mul.wide.u32 	%rd79, %r144, 4;
	add.s64 	%rd80, %rd2, %rd79;
	ld.global.f32 	%f73, [%rd80];
	add.s32 	%r145, %r142, %r2;
	mul.wide.u32 	%rd81, %r145, 4;
	add.s64 	%rd82, %rd29, %rd81;
	ld.f32 	%f74, [%rd82];
	fma.rn.f32 	%f75, %f66, %f73, %f74;
	add.s32 	%r146, %r145, 1;
	mul.wide.u32 	%rd83, %r146, 4;
	add.s64 	%rd84, %rd29, %rd83;
	st.f32 	[%rd84], %f75;
	ld.global.f32 	%f76, [%rd70];
	ld.global.f32 	%f77, [%rd74];
	mul.f32 	%f78, %f77, %f77;
	fma.rn.f32 	%f79, %f76, %f76, %f78;
	ld.global.f32 	%f80, [%rd80];
	fma.rn.f32 	%f81, %f80, %f80, %f79;
	add.s64 	%rd85, %rd31, %rd71;
	ld.f32 	%f82, [%rd85];
	fma.rn.f32 	%f83, %f66, %f81, %f82;
	st.f32 	[%rd85+4], %f83;
	add.s64 	%rd86, %rd32, %rd71;
	ld.f32 	%f84, [%rd86];
	add.f32 	%f85, %f66, %f84;
	st.f32 	[%rd86+4], %f85;
$L__BB7_7:
	setp.ne.s32 	%p7, %r118, 0;
	@%p7 bra 	$L__BB7_17;
	max.u32 	%r7, %r2, 2;
	mov.b32 	%r296, 1;
$L__BB7_9:
	mul.wide.u32 	%rd160, %r296, 4;
	add.s64 	%rd9, %rd31, %rd160;
	ld.f32 	%f165, [%rd9];
	add.s64 	%rd161, %rd29, %rd160;
	ld.f32 	%f166, [%rd161];
	add.s32 	%r190, %r296, %r2;
	mul.wide.u32 	%rd162, %r190, 4;
	add.s64 	%rd163, %rd29, %rd162;
	ld.f32 	%f167, [%rd163];
	mul.f32 	%f168, %f167, %f167;
	fma.rn.f32 	%f169, %f166, %f166, %f168;
	add.s32 	%r191, %r190, %r2;
	mul.wide.u32 	%rd164, %r191, 4;
	add.s64 	%rd165, %rd29, %rd164;
	ld.f32 	%f170, [%rd165];
	fma.rn.f32 	%f171, %f170, %f170, %f169;
	add.s64 	%rd10, %rd32, %rd160;
	ld.f32 	%f172, [%rd10];
	div.rn.f32 	%f173, %f171, %f172;
	sub.f32 	%f174, %f165, %f173;
	add.s32 	%r192, %r296, -1;
	mul.wide.u32 	%rd166, %r192, 4;
	add.s64 	%rd11, %rd27, %rd166;
	st.f32 	[%rd11], %f174;
	add.s64 	%rd12, %rd26, %rd166;
	mov.b32 	%r193, 0;
	st.u32 	[%rd12], %r193;
	setp.lt.u32 	%p21, %r296, 2;
	mov.u32 	%r297, %r296;
	@%p21 bra 	$L__BB7_10;
	bra.uni 	$L__BB7_11;
$L__BB7_10:
	add.s32 	%r296, %r296, 1;
	setp.eq.s32 	%p26, %r296, %r7;
	@%p26 bra 	$L__BB7_38;
	bra.uni 	$L__BB7_9;
$L__BB7_11:
	ld.f32 	%f176, [%rd10];
	add.s32 	%r11, %r297, -1;
	mul.wide.u32 	%rd167, %r11, 4;
	add.s64 	%rd168, %rd32, %rd167;
	ld.f32 	%f177, [%rd168];
	sub.f32 	%f1, %f176, %f177;
	setp.eq.f32 	%p22, %f1, 0f00000000;
	mov.f32 	%f320, 0f00000000;
	@%p22 bra 	$L__BB7_13;
	ld.f32 	%f178, [%rd9];
	add.s64 	%rd170, %rd31, %rd167;
	ld.f32 	%f179, [%rd170];
	sub.f32 	%f180, %f178, %f179;
	mov.f32 	%f181, 0f80000000;
	div.rn.f32 	%f182, %f181, %f1;
	add.f32 	%f320, %f180, %f182;
$L__BB7_13:
	add.f32 	%f4, %f25, %f320;
	ld.f32 	%f5, [%rd11];
	setp.gt.f32 	%p23, %f4, %f5;
	@%p23 bra 	$L__BB7_10;
	add.s32 	%r194, %r297, -2;
	mul.wide.u32 	%rd171, %r194, 4;
	add.s64 	%rd172, %rd27, %rd171;
	ld.f32 	%f183, [%rd172];
	add.f32 	%f6, %f4, %f183;
	setp.geu.f32 	%p24, %f6, %f5;
	@%p24 bra 	$L__BB7_16;
	st.f32 	[%rd11], %f6;
	st.u32 	[%rd12], %r11;
$L__BB7_16:
	setp.gt.u32 	%p25, %r11, 1;
	mov.u32 	%r297, %r11;
	@%p25 bra 	$L__BB7_11;
	bra.uni 	$L__BB7_10;
$L__BB7_17:
	max.u32 	%r12, %r2, 2;
	and.b32  	%r13, %r118, 7;
	add.s32 	%r14, %r13, -1;
	and.b32  	%r15, %r118, 3;
	and.b32  	%r16, %r118, -8;
	and.b32  	%r17, %r118, 1;
	mov.b32 	%r299, 1;
$L__BB7_18:
	mul.wide.u32 	%rd87, %r299, 4;
	add.s64 	%rd13, %rd31, %rd87;
	ld.f32 	%f86, [%rd13];
	add.s64 	%rd88, %rd29, %rd87;
	ld.f32 	%f87, [%rd88];
	add.s32 	%r148, %r299, %r2;
	mul.wide.u32 	%rd89, %r148, 4;
	add.s64 	%rd90, %rd29, %rd89;
	ld.f32 	%f88, [%rd90];
	mul.f32 	%f89, %f88, %f88;
	fma.rn.f32 	%f90, %f87, %f87, %f89;
	add.s32 	%r149, %r148, %r2;
	mul.wide.u32 	%rd91, %r149, 4;
	add.s64 	%rd92, %rd29, %rd91;
	ld.f32 	%f91, [%rd92];
	fma.rn.f32 	%f92, %f91, %f91, %f90;
	add.s64 	%rd14, %rd32, %rd87;
	ld.f32 	%f93, [%rd14];
	div.rn.f32 	%f94, %f92, %f93;
	sub.f32 	%f95, %f86, %f94;
	add.s32 	%r150, %r299, -1;
	mul.wide.u32 	%rd93, %r150, 4;
	add.s64 	%rd15, %rd27, %rd93;
	st.f32 	[%rd15], %f95;
	add.s64 	%rd16, %rd26, %rd93;
	mov.b32 	%r151, 0;
	st.u32 	[%rd16], %r151;
	setp.lt.u32 	%p8, %r299, 2;
	@%p8 bra 	$L__BB7_37;
	mov.u32 	%r300, %r299;
$L__BB7_20:
	setp.lt.u32 	%p9, %r118, 8;
	add.s32 	%r22, %r300, -1;
	mov.f32 	%f328, 0f00000000;
	mov.b32 	%r303, 0;
	@%p9 bra 	$L__BB7_23;
	mov.f32 	%f328, 0f00000000;
	mov.b32 	%r301, 0;
$L__BB7_22:
	.pragma "nounroll";
	mul.lo.s32 	%r154, %r301, %r2;
	add.s32 	%r155, %r154, %r299;
	mul.wide.u32 	%rd94, %r155, 4;
	add.s64 	%rd95, %rd29, %rd94;
	ld.f32 	%f99, [%rd95];
	add.s32 	%r156, %r22, %r154;
	mul.wide.u32 	%rd96, %r156, 4;
	add.s64 	%rd97, %rd29, %rd96;
	ld.f32 	%f100, [%rd97];
	mul.f32 	%f101, %f99, %f100;
	fma.rn.f32 	%f102, %f101, %f101, %f328;
	add.s32 	%r157, %r155, %r2;
	mul.wide.u32 	%rd98, %r157, 4;
	add.s64 	%rd99, %rd29, %rd98;
	ld.f32 	%f103, [%rd99];
	add.s32 	%r158, %r156, %r2;
	mul.wide.u32 	%rd100, %r158, 4;
	add.s64 	%rd101, %rd29, %rd100;
	ld.f32 	%f104, [%rd101];
	mul.f32 	%f105, %f103, %f104;
	fma.rn.f32 	%f106, %f105, %f105, %f102;
	add.s32 	%r159, %r157, %r2;
	mul.wide.u32 	%rd102, %r159, 4;
	add.s64 	%rd103, %rd29, %rd102;
	ld.f32 	%f107, [%rd103];
	add.s32 	%r160, %r158, %r2;
	mul.wide.u32 	%rd104, %r160, 4;
	add.s64 	%rd105, %rd29, %rd104;
	ld.f32 	%f108, [%rd105];
	mul.f32 	%f109, %f107, %f108;
	fma.rn.f32 	%f110, %f109, %f109, %f106;
	add.s32 	%r161, %r159, %r2;
	mul.wide.u32 	%rd106, %r161, 4;
	add.s64 	%rd107, %rd29, %rd106;
	ld.f32 	%f111, [%rd107];
	add.s32 	%r162, %r160, %r2;
	mul.wide.u32 	%rd108, %r162, 4;
	add.s64 	%rd109, %rd29, %rd108;
	ld.f32 	%f112, [%rd109];
	mul.f32 	%f113, %f111, %f112;
	fma.rn.f32 	%f114, %f113, %f113, %f110;
	add.s32 	%r163, %r161, %r2;
	mul.wide.u32 	%rd110, %r163, 4;
	add.s64 	%rd111, %rd29, %rd110;
	ld.f32 	%f115, [%rd111];
	add.s32 	%r164, %r162, %r2;
	mul.wide.u32 	%rd112, %r164, 4;
	add.s64 	%rd113, %rd29, %rd112;
	ld.f32 	%f116, [%rd113];
	mul.f32 	%f117, %f115, %f116;
	fma.rn.f32 	%f118, %f117, %f117, %f114;
	add.s32 	%r165, %r163, %r2;
	mul.wide.u32 	%rd114, %r165, 4;
	add.s64 	%rd115, %rd29, %rd114;
	ld.f32 	%f119, [%rd115];
	add.s32 	%r166, %r164, %r2;
	mul.wide.u32 	%rd116, %r166, 4;
	add.s64 	%rd117, %rd29, %rd116;
	ld.f32 	%f120, [%rd117];
	mul.f32 	%f121, %f119, %f120;
	fma.rn.f32 	%f122, %f121, %f121, %f118;
	add.s32 	%r167, %r165, %r2;
	mul.wide.u32 	%rd118, %r167, 4;
	add.s64 	%rd119, %rd29, %rd118;
	ld.f32 	%f123, [%rd119];
	add.s32 	%r168, %r166, %r2;
	mul.wide.u32 	%rd120, %r168, 4;
	add.s64 	%rd121, %rd29, %rd120;
	ld.f32 	%f124, [%rd121];
	mul.f32 	%f125, %f123, %f124;
	fma.rn.f32 	%f126, %f125, %f125, %f122;
	add.s32 	%r169, %r167, %r2;
	mul.wide.u32 	%rd122, %r169, 4;
	add.s64 	%rd123, %rd29, %rd122;
	ld.f32 	%f127, [%rd123];
	add.s32 	%r170, %r168, %r2;
	mul.wide.u32 	%rd124, %r170, 4;
	add.s64 	%rd125, %rd29, %rd124;
	ld.f32 	%f128, [%rd125];
	mul.f32 	%f129, %f127, %f128;
	fma.rn.f32 	%f328, %f129, %f129, %f126;
	add.s32 	%r301, %r301, 8;
	setp.ne.s32 	%p10, %r301, %r16;
	mov.u32 	%r303, %r16;
	@%p10 bra 	$L__BB7_22;
$L__BB7_23:
	setp.eq.s32 	%p11, %r13, 0;
	@%p11 bra 	$L__BB7_31;
	setp.lt.u32 	%p12, %r14, 3;
	@%p12 bra 	$L__BB7_26;
	mul.lo.s32 	%r171, %r303, %r2;
	add.s32 	%r172, %r171, %r299;
	mul.wide.u32 	%rd126, %r172, 4;
	add.s64 	%rd127, %rd29, %rd126;
	ld.f32 	%f131, [%rd127];
	add.s32 	%r173, %r22, %r171;
	mul.wide.u32 	%rd128, %r173, 4;
	add.s64 	%rd129, %rd29, %rd128;
	ld.f32 	%f132, [%rd129];
	mul.f32 	%f133, %f131, %f132;
	fma.rn.f32 	%f134, %f133, %f133, %f328;
	add.s32 	%r174, %r172, %r2;
	mul.wide.u32 	%rd130, %r174, 4;
	add.s64 	%rd131, %rd29, %rd130;
	ld.f32 	%f135, [%rd131];
	add.s32 	%r175, %r173, %r2;
	mul.wide.u32 	%rd132, %r175, 4;
	add.s64 	%rd133, %rd29, %rd132;
	ld.f32 	%f136, [%rd133];
	mul.f32 	%f137, %f135, %f136;
	fma.rn.f32 	%f138, %f137, %f137, %f134;
	add.s32 	%r176, %r174, %r2;
	mul.wide.u32 	%rd134, %r176, 4;
	add.s64 	%rd135, %rd29, %rd134;
	ld.f32 	%f139, [%rd135];
	add.s32 	%r177, %r175, %r2;
	mul.wide.u32 	%rd136, %r177, 4;
	add.s64 	%rd137, %rd29, %rd136;
	ld.f32 	%f140, [%rd137];
	mul.f32 	%f141, %f139, %f140;
	fma.rn.f32 	%f142, %f141, %f141, %f138;
	add.s32 	%r178, %r176, %r2;
	mul.wide.u32 	%rd138, %r178, 4;
	add.s64 	%rd139, %rd29, %rd138;
	ld.f32 	%f143, [%rd139];
	add.s32 	%r179, %r177, %r2;
	mul.wide.u32 	%rd140, %r179, 4;
	add.s64 	%rd141, %rd29, %rd140;
	ld.f32 	%f144, [%rd141];
	mul.f32 	%f145, %f143, %f144;
	fma.rn.f32 	%f328, %f145, %f145, %f142;
	add.s32 	%r303, %r303, 4;
$L__BB7_26:
	setp.eq.s32 	%p13, %r15, 0;
	@%p13 bra 	$L__BB7_31;
	setp.eq.s32 	%p14, %r15, 1;
	@%p14 bra 	$L__BB7_29;
	mul.lo.s32 	%r180, %r303, %r2;
	add.s32 	%r181, %r180, %r299;
	mul.wide.u32 	%rd142, %r181, 4;
	add.s64 	%rd143, %rd29, %rd142;
	ld.f32 	%f147, [%rd143];
	add.s32 	%r182, %r22, %r180;
	mul.wide.u32 	%rd144, %r182, 4;
	add.s64 	%rd145, %rd29, %rd144;
	ld.f32 	%f148, [%rd145];
	mul.f32 	%f149, %f147, %f148;
	fma.rn.f32 	%f150, %f149, %f149, %f328;
	add.s32 	%r183, %r181, %r2;
	mul.wide.u32 	%rd146, %r183, 4;
	add.s64 	%rd147, %rd29, %rd146;
	ld.f32 	%f151, [%rd147];
	add.s32 	%r184, %r182, %r2;
	mul.wide.u32 	%rd148, %r184, 4;
	add.s64 	%rd149, %rd29, %rd148;
	ld.f32 	%f152, [%rd149];
	mul.f32 	%f153, %f151, %f152;
	fma.rn.f32 	%f328, %f153, %f153, %f150;
	add.s32 	%r303, %r303, 2;
$L__BB7_29:
	setp.eq.s32 	%p15, %r17, 0;
	@%p15 bra 	$L__BB7_31;
	mul.lo.s32 	%r185, %r303, %r2;
	add.s32 	%r186, %r185, %r299;
	mul.wide.u32 	%rd150, %r186, 4;
	add.s64 	%rd151, %rd29, %rd150;
	ld.f32 	%f154, [%rd151];
	add.s32 	%r187, %r22, %r185;
	mul.wide.u32 	%rd152, %r187, 4;
	add.s64 	%rd153, %rd29, %rd152;
	ld.f32 	%f155, [%rd153];
	mul.f32 	%f156, %f154, %f155;
	fma.rn.f32 	%f328, %f156, %f156, %f328;
$L__BB7_31:
	ld.f32 	%f158, [%rd14];
	mul.wide.u32 	%rd154, %r22, 4;
	add.s64 	%rd155, %rd32, %rd154;
	ld.f32 	%f159, [%rd155];
	sub.f32 	%f19, %f158, %f159;
	setp.eq.f32 	%p16, %f19, 0f00000000;
	mov.f32 	%f329, 0f00000000;
	@%p16 bra 	$L__BB7_33;
	ld.f32 	%f160, [%rd13];
	add.s64 	%rd157, %rd31, %rd154;
	ld.f32 	%f161, [%rd157];
	sub.f32 	%f162, %f160, %f161;
	div.rn.f32 	%f163, %f328, %f19;
	sub.f32 	%f329, %f162, %f163;
$L__BB7_33:
	add.f32 	%f22, %f25, %f329;
	ld.f32 	%f23, [%rd15];
	setp.gt.f32 	%p17, %f22, %f23;
	@%p17 bra 	$L__BB7_37;
	add.s32 	%r188, %r300, -2;
	mul.wide.u32 	%rd158, %r188, 4;
	add.s64 	%rd159, %rd27, %rd158;
	ld.f32 	%f164, [%rd159];
	add.f32 	%f24, %f22, %f164;
	setp.geu.f32 	%p18, %f24, %f23;
	@%p18 bra 	$L__BB7_36;
	st.f32 	[%rd15], %f24;
	st.u32 	[%rd16], %r22;
$L__BB7_36:
	setp.gt.u32 	%p19, %r22, 1;
	mov.u32 	%r300, %r22;
	@%p19 bra 	$L__BB7_20;
$L__BB7_37:
	add.s32 	%r299, %r299, 1;
	setp.ne.s32 	%p20, %r299, %r12;
	@%p20 bra 	$L__BB7_18;
$L__BB7_38:
	setp.eq.s32 	%p27, %r116, 0;
	setp.eq.s32 	%p28, %r118, 0;
	or.pred  	%p29, %p27, %p28;
	@%p29 bra 	$L__BB7_68;
	add.s32 	%r195, %r116, -1;
	mul.wide.u32 	%rd173, %r195, 4;
	add.s64 	%rd174, %rd26, %rd173;
	ld.u32 	%r305, [%rd174];
	and.b32  	%r32, %r118, 7;
	add.s32 	%r33, %r32, -1;
	and.b32  	%r34, %r118, 3;
	and.b32  	%r35, %r118, 15;
	and.b32  	%r36, %r118, -8;
	and.b32  	%r37, %r118, 1;
	and.b32  	%r38, %r118, -16;
	neg.s32 	%r39, %r36;
	shl.b32 	%r196, %r116, 3;
	add.s32 	%r40, %r196, 8;
	mul.lo.s32 	%r41, %r116, 7;
	mul.lo.s32 	%r42, %r116, 6;
	mul.lo.s32 	%r43, %r116, 5;
	shl.b32 	%r44, %r116, 2;
	mul.lo.s32 	%r45, %r116, 3;
	shl.b32 	%r46, %r116, 1;
	mov.u32 	%r306, %r116;
$L__BB7_40:
	mov.u32 	%r47, %r305;
	setp.lt.u32 	%p30, %r118, 8;
	mul.wide.u32 	%rd175, %r306, 4;
	add.s64 	%rd17, %rd32, %rd175;
	mul.wide.u32 	%rd176, %r47, 4;
	add.s64 	%rd18, %rd32, %rd176;
	mov.b32 	%r308, 0;
	@%p30 bra 	$L__BB7_43;
	add.s64 	%rd314, %rd34, 16;
	add.s32 	%r325, %r306, 3;
	add.s32 	%r324, %r41, %r306;
	add.s32 	%r323, %r42, %r306;
	add.s32 	%r322, %r43, %r306;
	add.s32 	%r321, %r44, %r306;
	add.s32 	%r320, %r45, %r306;
	add.s32 	%r319, %r46, %r306;
	add.s32 	%r318, %r116, %r47;
	add.s32 	%r317, %r46, %r47;
	add.s32 	%r316, %r45, %r47;
	add.s32 	%r315, %r44, %r47;
	add.s32 	%r314, %r43, %r47;
	add.s32 	%r313, %r42, %r47;
	add.s32 	%r312, %r41, %r47;
	add.s32 	%r311, %r47, 3;
	add.s32 	%r310, %r116, %r306;
	mov.u32 	%r326, %r39;
$L__BB7_42:
	.pragma "nounroll";
	add.s32 	%r198, %r325, -3;
	mul.wide.u32 	%rd177, %r198, 4;
	add.s64 	%rd178, %rd29, %rd177;
	ld.f32 	%f184, [%rd178];
	add.s32 	%r199, %r311, -3;
	mul.wide.u32 	%rd179, %r199, 4;
	add.s64 	%rd180, %rd29, %rd179;
	ld.f32 	%f185, [%rd180];
	sub.f32 	%f186, %f184, %f185;
	ld.f32 	%f187, [%rd17];
	ld.f32 	%f188, [%rd18];
	sub.f32 	%f189, %f187, %f188;
	div.rn.f32 	%f190, %f186, %f189;
	st.f32 	[%rd314+-16], %f190;
	add.s32 	%r200, %r310, 1;
	mul.wide.u32 	%rd181, %r200, 4;
	add.s64 	%rd182, %rd29, %rd181;
	ld.f32 	%f191, [%rd182];
	add.s32 	%r201, %r318, 1;
	mul.wide.u32 	%rd183, %r201, 4;
	add.s64 	%rd184, %rd29, %rd183;
	ld.f32 	%f192, [%rd184];
	sub.f32 	%f193, %f191, %f192;
	ld.f32 	%f194, [%rd17];
	ld.f32 	%f195, [%rd18];
	sub.f32 	%f196, %f194, %f195;
	div.rn.f32 	%f197, %f193, %f196;
	st.f32 	[%rd314+-12], %f197;
	add.s32 	%r202, %r319, 2;
	mul.wide.u32 	%rd185, %r202, 4;
	add.s64 	%rd186, %rd29, %rd185;
	ld.f32 	%f198, [%rd186];
	add.s32 	%r203, %r317, 2;
	mul.wide.u32 	%rd187, %r203, 4;
	add.s64 	%rd188, %rd29, %rd187;
	ld.f32 	%f199, [%rd188];
	sub.f32 	%f200, %f198, %f199;
	ld.f32 	%f201, [%rd17];
	ld.f32 	%f202, [%rd18];
	sub.f32 	%f203, %f201, %f202;
	div.rn.f32 	%f204, %f200, %f203;
	st.f32 	[%rd314+-8], %f204;
	add.s32 	%r204, %r320, 3;
	mul.wide.u32 	%rd189, %r204, 4;
	add.s64 	%rd190, %rd29, %rd189;
	ld.f32 	%f205, [%rd190];
	add.s32 	%r205, %r316, 3;
	mul.wide.u32 	%rd191, %r205, 4;
	add.s64 	%rd192, %rd29, %rd191;
	ld.f32 	%f206, [%rd192];
	sub.f32 	%f207, %f205, %f206;
	ld.f32 	%f208, [%rd17];
	ld.f32 	%f209, [%rd18];
	sub.f32 	%f210, %f208, %f209;
	div.rn.f32 	%f211, %f207, %f210;
	st.f32 	[%rd314+-4], %f211;
	add.s32 	%r206, %r321, 4;
	mul.wide.u32 	%rd193, %r206, 4;
	add.s64 	%rd194, %rd29, %rd193;
	ld.f32 	%f212, [%rd194];
	add.s32 	%r207, %r315, 4;
	mul.wide.u32 	%rd195, %r207, 4;
	add.s64 	%rd196, %rd29, %rd195;
	ld.f32 	%f213, [%rd196];
	sub.f32 	%f214, %f212, %f213;
	ld.f32 	%f215, [%rd17];
	ld.f32 	%f216, [%rd18];
	sub.f32 	%f217, %f215, %f216;
	div.rn.f32 	%f218, %f214, %f217;
	st.f32 	[%rd314], %f218;
	add.s32 	%r208, %r322, 5;
	mul.wide.u32 	%rd197, %r208, 4;
	add.s64 	%rd198, %rd29, %rd197;
	ld.f32 	%f219, [%rd198];
	add.s32 	%r209, %r314, 5;
	mul.wide.u32 	%rd199, %r209, 4;
	add.s64 	%rd200, %rd29, %rd199;
	ld.f32 	%f220, [%rd200];
	sub.f32 	%f221, %f219, %f220;
	ld.f32 	%f222, [%rd17];
	ld.f32 	%f223, [%rd18];
	sub.f32 	%f224, %f222, %f223;
	div.rn.f32 	%f225, %f221, %f224;
	st.f32 	[%rd314+4], %f225;
	add.s32 	%r210, %r323, 6;
	mul.wide.u32 	%rd201, %r210, 4;
	add.s64 	%rd202, %rd29, %rd201;
	ld.f32 	%f226, [%rd202];
	add.s32 	%r211, %r313, 6;
	mul.wide.u32 	%rd203, %r211, 4;
	add.s64 	%rd204, %rd29, %rd203;
	ld.f32 	%f227, [%rd204];
	sub.f32 	%f228, %f226, %f227;
	ld.f32 	%f229, [%rd17];
	ld.f32 	%f230, [%rd18];
	sub.f32 	%f231, %f229, %f230;
	div.rn.f32 	%f232, %f228, %f231;
	st.f32 	[%rd314+8], %f232;
	add.s32 	%r212, %r324, 7;
	mul.wide.u32 	%rd205, %r212, 4;
	add.s64 	%rd206, %rd29, %rd205;
	ld.f32 	%f233, [%rd206];
	add.s32 	%r213, %r312, 7;
	mul.wide.u32 	%rd207, %r213, 4;
	add.s64 	%rd208, %rd29, %rd207;
	ld.f32 	%f234, [%rd208];
	sub.f32 	%f235, %f233, %f234;
	ld.f32 	%f236, [%rd17];
	ld.f32 	%f237, [%rd18];
	sub.f32 	%f238, %f236, %f237;
	div.rn.f32 	%f239, %f235, %f238;
	st.f32 	[%rd314+12], %f239;
	add.s32 	%r326, %r326, 8;
	add.s32 	%r325, %r325, %r40;
	add.s32 	%r324, %r324, %r40;
	add.s32 	%r323, %r323, %r40;
	add.s32 	%r322, %r322, %r40;
	add.s32 	%r321, %r321, %r40;
	add.s32 	%r320, %r320, %r40;
	add.s32 	%r319, %r319, %r40;
	add.s64 	%rd314, %rd314, 32;
	add.s32 	%r318, %r318, %r40;
	add.s32 	%r317, %r317, %r40;
	add.s32 	%r316, %r316, %r40;
	add.s32 	%r315, %r315, %r40;
	add.s32 	%r314, %r314, %r40;
	add.s32 	%r313, %r313, %r40;
	add.s32 	%r312, %r312, %r40;
	add.s32 	%r311, %r311, %r40;
	add.s32 	%r310, %r310, %r40;
	setp.eq.s32 	%p31, %r326, 0;
	mov.u32 	%r308, %r36;
	@%p31 bra 	$L__BB7_43;
	bra.uni 	$L__BB7_42;
$L__BB7_43:
	setp.eq.s32 	%p32, %r32, 0;
	@%p32 bra 	$L__BB7_51;
	setp.lt.u32 	%p33, %r33, 3;
	@%p33 bra 	$L__BB7_46;
	mul.lo.s32 	%r214, %r308, %r2;
	add.s32 	%r215, %r214, %r306;
	mul.wide.u32 	%rd209, %r215, 4;
	add.s64 	%rd210, %rd29, %rd209;
	ld.f32 	%f240, [%rd210];
	add.s32 	%r216, %r214, %r47;
	mul.wide.u32 	%rd211, %r216, 4;
	add.s64 	%rd212, %rd29, %rd211;
	ld.f32 	%f241, [%rd212];
	sub.f32 	%f242, %f240, %f241;
	ld.f32 	%f243, [%rd17];
	ld.f32 	%f244, [%rd18];
	sub.f32 	%f245, %f243, %f244;
	div.rn.f32 	%f246, %f242, %f245;
	mul.wide.u32 	%rd213, %r308, 4;
	add.s64 	%rd214, %rd34, %rd213;
	st.f32 	[%rd214], %f246;
	add.s32 	%r217, %r215, %r2;
	mul.wide.u32 	%rd215, %r217, 4;
	add.s64 	%rd216, %rd29, %rd215;
	ld.f32 	%f247, [%rd216];
	add.s32 	%r218, %r216, %r2;
	mul.wide.u32 	%rd217, %r218, 4;
	add.s64 	%rd218, %rd29, %rd217;
	ld.f32 	%f248, [%rd218];
	sub.f32 	%f249, %f247, %f248;
	ld.f32 	%f250, [%rd17];
	ld.f32 	%f251, [%rd18];
	sub.f32 	%f252, %f250, %f251;
	div.rn.f32 	%f253, %f249, %f252;
	st.f32 	[%rd214+4], %f253;
	add.s32 	%r219, %r217, %r2;
	mul.wide.u32 	%rd219, %r219, 4;
	add.s64 	%rd220, %rd29, %rd219;
	ld.f32 	%f254, [%rd220];
	add.s32 	%r220, %r218, %r2;
	mul.wide.u32 	%rd221, %r220, 4;
	add.s64 	%rd222, %rd29, %rd221;
	ld.f32 	%f255, [%rd222];
	sub.f32 	%f256, %f254, %f255;
	ld.f32 	%f257, [%rd17];
	ld.f32 	%f258, [%rd18];
	sub.f32 	%f259, %f257, %f258;
	div.rn.f32 	%f260, %f256, %f259;
	st.f32 	[%rd214+8], %f260;
	add.s32 	%r221, %r219, %r2;
	mul.wide.u32 	%rd223, %r221, 4;
	add.s64 	%rd224, %rd29, %rd223;
	ld.f32 	%f261, [%rd224];
	add.s32 	%r222, %r220, %r2;
	mul.wide.u32 	%rd225, %r222, 4;
	add.s64 	%rd226, %rd29, %rd225;
	ld.f32 	%f262, [%rd226];
	sub.f32 	%f263, %f261, %f262;
	ld.f32 	%f264, [%rd17];
	ld.f32 	%f265, [%rd18];
	sub.f32 	%f266, %f264, %f265;
	div.rn.f32 	%f267, %f263, %f266;
	st.f32 	[%rd214+12], %f267;
	add.s32 	%r308, %r308, 4;
$L__BB7_46:
	setp.eq.s32 	%p34, %r34, 0;
	@%p34 bra 	$L__BB7_51;
	setp.eq.s32 	%p35, %r34, 1;
	@%p35 bra 	$L__BB7_49;
	mul.lo.s32 	%r223, %r308, %r2;
	add.s32 	%r224, %r223, %r306;
	mul.wide.u32 	%rd227, %r224, 4;
	add.s64 	%rd228, %rd29, %rd227;
	ld.f32 	%f268, [%rd228];
	add.s32 	%r225, %r223, %r47;
	mul.wide.u32 	%rd229, %r225, 4;
	add.s64 	%rd230, %rd29, %rd229;
	ld.f32 	%f269, [%rd230];
	sub.f32 	%f270, %f268, %f269;
	ld.f32 	%f271, [%rd17];
	ld.f32 	%f272, [%rd18];
	sub.f32 	%f273, %f271, %f272;
	div.rn.f32 	%f274, %f270, %f273;
	mul.wide.u32 	%rd231, %r308, 4;
	add.s64 	%rd232, %rd34, %rd231;
	st.f32 	[%rd232], %f274;
	add.s32 	%r226, %r224, %r2;
	mul.wide.u32 	%rd233, %r226, 4;
	add.s64 	%rd234, %rd29, %rd233;
	ld.f32 	%f275, [%rd234];
	add.s32 	%r227, %r225, %r2;
	mul.wide.u32 	%rd235, %r227, 4;
	add.s64 	%rd236, %rd29, %rd235;
	ld.f32 	%f276, [%rd236];
	sub.f32 	%f277, %f275, %f276;
	ld.f32 	%f278, [%rd17];
	ld.f32 	%f279, [%rd18];
	sub.f32 	%f280, %f278, %f279;
	div.rn.f32 	%f281, %f277, %f280;
	st.f32 	[%rd232+4], %f281;
	add.s32 	%r308, %r308, 2;
$L__BB7_49:
	setp.eq.s32 	%p36, %r37, 0;
	@%p36 bra 	$L__BB7_51;
	mul.lo.s32 	%r228, %r308, %r2;
	add.s32 	%r229, %r228, %r306;
	mul.wide.u32 	%rd237, %r229, 4;
	add.s64 	%rd238, %rd29, %rd237;
	ld.f32 	%f282, [%rd238];
	add.s32 	%r230, %r228, %r47;
	mul.wide.u32 	%rd239, %r230, 4;
	add.s64 	%rd240, %rd29, %rd239;
	ld.f32 	%f283, [%rd240];
	sub.f32 	%f284, %f282, %f283;
	ld.f32 	%f285, [%rd17];
	ld.f32 	%f286, [%rd18];
	sub.f32 	%f287, %f285, %f286;
	div.rn.f32 	%f288, %f284, %f287;
	mul.wide.u32 	%rd241, %r308, 4;
	add.s64 	%rd242, %rd34, %rd241;
	st.f32 	[%rd242], %f288;
$L__BB7_51:
	setp.ge.u32 	%p37, %r47, %r306;
	mov.u32 	%r327, %r47;
	@%p37 bra 	$L__BB7_66;
$L__BB7_52:
	setp.lt.u32 	%p38, %r118, 16;
	mov.b32 	%r330, 0;
	@%p38 bra 	$L__BB7_55;
	mov.b32 	%r328, 0;
$L__BB7_54:
	.pragma "nounroll";
	mul.wide.u32 	%rd243, %r328, 4;
	add.s64 	%rd244, %rd34, %rd243;
	ld.f32 	%f289, [%rd244];
	mad.lo.s32 	%r233, %r328, %r117, %r1;
	mad.lo.s32 	%r234, %r233, %r116, %r327;
	mul.wide.u32 	%rd245, %r234, 4;
	add.s64 	%rd246, %rd2, %rd245;
	st.global.f32 	[%rd246], %f289;
	ld.f32 	%f290, [%rd244+4];
	add.s32 	%r235, %r233, %r117;
	mad.lo.s32 	%r236, %r235, %r116, %r327;
	mul.wide.u32 	%rd247, %r236, 4;
	add.s64 	%rd248, %rd2, %rd247;
	st.global.f32 	[%rd248], %f290;
	ld.f32 	%f291, [%rd244+8];
	add.s32 	%r237, %r235, %r117;
	mad.lo.s32 	%r238, %r237, %r116, %r327;
	mul.wide.u32 	%rd249, %r238, 4;
	add.s64 	%rd250, %rd2, %rd249;
	st.global.f32 	[%rd250], %f291;
	ld.f32 	%f292, [%rd244+12];
	add.s32 	%r239, %r237, %r117;
	mad.lo.s32 	%r240, %r239, %r116, %r327;
	mul.wide.u32 	%rd251, %r240, 4;
	add.s64 	%rd252, %rd2, %rd251;
	st.global.f32 	[%rd252], %f292;
	ld.f32 	%f293, [%rd244+16];
	add.s32 	%r241, %r239, %r117;
	mad.lo.s32 	%r242, %r241, %r116, %r327;
	mul.wide.u32 	%rd253, %r242, 4;
	add.s64 	%rd254, %rd2, %rd253;
	st.global.f32 	[%rd254], %f293;
	ld.f32 	%f294, [%rd244+20];
	add.s32 	%r243, %r241, %r117;
	mad.lo.s32 	%r244, %r243, %r116, %r327;
	mul.wide.u32 	%rd255, %r244, 4;
	add.s64 	%rd256, %rd2, %rd255;
	st.global.f32 	[%rd256], %f294;
	ld.f32 	%f295, [%rd244+24];
	add.s32 	%r245, %r243, %r117;
	mad.lo.s32 	%r246, %r245, %r116, %r327;
	mul.wide.u32 	%rd257, %r246, 4;
	add.s64 	%rd258, %rd2, %rd257;
	st.global.f32 	[%rd258], %f295;
	ld.f32 	%f296, [%rd244+28];
	add.s32 	%r247, %r245, %r117;
	mad.lo.s32 	%r248, %r247, %r116, %r327;
	mul.wide.u32 	%rd259, %r248, 4;
	add.s64 	%rd260, %rd2, %rd259;
	st.global.f32 	[%rd260], %f296;
	ld.f32 	%f297, [%rd244+32];
	add.s32 	%r249, %r247, %r117;
	mad.lo.s32 	%r250, %r249, %r116, %r327;
	mul.wide.u32 	%rd261, %r250, 4;
	add.s64 	%rd262, %rd2, %rd261;
	st.global.f32 	[%rd262], %f297;
	ld.f32 	%f298, [%rd244+36];
	add.s32 	%r251, %r249, %r117;
	mad.lo.s32 	%r252, %r251, %r116, %r327;
	mul.wide.u32 	%rd263, %r252, 4;
	add.s64 	%rd264, %rd2, %rd263;
	st.global.f32 	[%rd264], %f298;
	ld.f32 	%f299, [%rd244+40];
	add.s32 	%r253, %r251, %r117;
	mad.lo.s32 	%r254, %r253, %r116, %r327;
	mul.wide.u32 	%rd265, %r254, 4;
	add.s64 	%rd266, %rd2, %rd265;
	st.global.f32 	[%rd266], %f299;
	ld.f32 	%f300, [%rd244+44];
	add.s32 	%r255, %r253, %r117;
	mad.lo.s32 	%r256, %r255, %r116, %r327;
	mul.wide.u32 	%rd267, %r256, 4;
	add.s64 	%rd268, %rd2, %rd267;
	st.global.f32 	[%rd268], %f300;
	ld.f32 	%f301, [%rd244+48];
	add.s32 	%r257, %r255, %r117;
	mad.lo.s32 	%r258, %r257, %r116, %r327;
	mul.wide.u32 	%rd269, %r258, 4;
	add.s64 	%rd270, %rd2, %rd269;
	st.global.f32 	[%rd270], %f301;
	ld.f32 	%f302, [%rd244+52];
	add.s32 	%r259, %r257, %r117;
	mad.lo.s32 	%r260, %r259, %r116, %r327;
	mul.wide.u32 	%rd271, %r260, 4;
	add.s64 	%rd272, %rd2, %rd271;
	st.global.f32 	[%rd272], %f302;
	ld.f32 	%f303, [%rd244+56];
	add.s32 	%r261, %r259, %r117;
	mad.lo.s32 	%r262, %r261, %r116, %r327;
	mul.wide.u32 	%rd273, %r262, 4;
	add.s64 	%rd274, %rd2, %rd273;
	st.global.f32 	[%rd274], %f303;
	ld.f32 	%f304, [%rd244+60];
	add.s32 	%r263, %r261, %r117;
	mad.lo.s32 	%r264, %r263, %r116, %r327;
	mul.wide.u32 	%rd275, %r264, 4;
	add.s64 	%rd276, %rd2, %rd275;
	st.global.f32 	[%rd276], %f304;
	add.s32 	%r328, %r328, 16;
	setp.ne.s32 	%p39, %r328, %r38;
	mov.u32 	%r330, %r38;
	@%p39 bra 	$L__BB7_54;
$L__BB7_55:
	setp.eq.s32 	%p40, %r35, 0;
	@%p40 bra 	$L__BB7_65;
	add.s32 	%r265, %r35, -1;
	setp.lt.u32 	%p41, %r265, 7;
	@%p41 bra 	$L__BB7_58;
	mul.wide.u32 	%rd277, %r330, 4;
	add.s64 	%rd278, %rd34, %rd277;
	ld.f32 	%f305, [%rd278];
	mad.lo.s32 	%r266, %r330, %r117, %r1;
	mad.lo.s32 	%r267, %r266, %r116, %r327;
	mul.wide.u32 	%rd279, %r267, 4;
	add.s64 	%rd280, %rd2, %rd279;
	st.global.f32 	[%rd280], %f305;
	ld.f32 	%f306, [%rd278+4];
	add.s32 	%r268, %r266, %r117;
	mad.lo.s32 	%r269, %r268, %r116, %r327;
	mul.wide.u32 	%rd281, %r269, 4;
	add.s64 	%rd282, %rd2, %rd281;
	st.global.f32 	[%rd282], %f306;
	ld.f32 	%f307, [%rd278+8];
	add.s32 	%r270, %r268, %r117;
	mad.lo.s32 	%r271, %r270, %r116, %r327;
	mul.wide.u32 	%rd283, %r271, 4;
	add.s64 	%rd284, %rd2, %rd283;
	st.global.f32 	[%rd284], %f307;
	ld.f32 	%f308, [%rd278+12];
	add.s32 	%r272, %r270, %r117;
	mad.lo.s32 	%r273, %r272, %r116, %r327;
	mul.wide.u32 	%rd285, %r273, 4;
	add.s64 	%rd286, %rd2, %rd285;
	st.global.f32 	[%rd286], %f308;
	ld.f32 	%f309, [%rd278+16];
	add.s32 	%r274, %r272, %r117;
	mad.lo.s32 	%r275, %r274, %r116, %r327;
	mul.wide.u32 	%rd287, %r275, 4;
	add.s64 	%rd288, %rd2, %rd287;
	st.global.f32 	[%rd288], %f309;
	ld.f32 	%f310, [%rd278+20];
	add.s32 	%r276, %r274, %r117;
	mad.lo.s32 	%r277, %r276, %r116, %r327;
	mul.wide.u32 	%rd289, %r277, 4;
	add.s64 	%rd290, %rd2, %rd289;
	st.global.f32 	[%rd290], %f310;
	ld.f32 	%f311, [%rd278+24];
	add.s32 	%r278, %r276, %r117;
	mad.lo.s32 	%r279, %r278, %r116, %r327;
	mul.wide.u32 	%rd291, %r279, 4;
	add.s64 	%rd292, %rd2, %rd291;
	st.global.f32 	[%rd292], %f311;
	ld.f32 	%f312, [%rd278+28];
	add.s32 	%r280, %r278, %r117;
	mad.lo.s32 	%r281, %r280, %r116, %r327;
	mul.wide.u32 	%rd293, %r281, 4;
	add.s64 	%rd294, %rd2, %rd293;
	st.global.f32 	[%rd294], %f312;
	add.s32 	%r330, %r330, 8;
$L__BB7_58:
	setp.eq.s32 	%p42, %r32, 0;
	@%p42 bra 	$L__BB7_65;
	setp.lt.u32 	%p43, %r33, 3;
	@%p43 bra 	$L__BB7_61;
	mul.wide.u32 	%rd295, %r330, 4;
	add.s64 	%rd296, %rd34, %rd295;
	ld.f32 	%f313, [%rd296];
	mad.lo.s32 	%r282, %r330, %r117, %r1;
	mad.lo.s32 	%r283, %r282, %r116, %r327;
	mul.wide.u32 	%rd297, %r283, 4;
	add.s64 	%rd298, %rd2, %rd297;
	st.global.f32 	[%rd298], %f313;
	ld.f32 	%f314, [%rd296+4];
	add.s32 	%r284, %r282, %r117;
	mad.lo.s32 	%r285, %r284, %r116, %r327;
	mul.wide.u32 	%rd299, %r285, 4;
	add.s64 	%rd300, %rd2, %rd299;
	st.global.f32 	[%rd300], %f314;
	ld.f32 	%f315, [%rd296+8];
	add.s32 	%r286, %r284, %r117;
	mad.lo.s32 	%r287, %r286, %r116, %r327;
	mul.wide.u32 	%rd301, %r287, 4;
	add.s64 	%rd302, %rd2, %rd301;
	st.global.f32 	[%rd302], %f315;
	ld.f32 	%f316, [%rd296+12];
	add.s32 	%r288, %r286, %r117;
	mad.lo.s32 	%r289, %r288, %r116, %r327;
	mul.wide.u32 	%rd303, %r289, 4;
	add.s64 	%rd304, %rd2, %rd303;
	st.global.f32 	[%rd304], %f316;
	add.s32 	%r330, %r330, 4;
$L__BB7_61:
	setp.eq.s32 	%p44, %r34, 0;
	@%p44 bra 	$L__BB7_65;
	setp.eq.s32 	%p45, %r34, 1;
	mul.wide.u32 	%rd305, %r330, 4;
	add.s64 	%rd22, %rd34, %rd305;
	ld.f32 	%f317, [%rd22];
	mad.lo.s32 	%r112, %r330, %r117, %r1;
	mad.lo.s32 	%r290, %r112, %r116, %r327;
	mul.wide.u32 	%rd306, %r290, 4;
	add.s64 	%rd307, %rd2, %rd306;
	st.global.f32 	[%rd307], %f317;
	@%p45 bra 	$L__BB7_65;
	setp.eq.s32 	%p46, %r34, 2;
	ld.f32 	%f318, [%rd22+4];
	add.s32 	%r113, %r112, %r117;
	mad.lo.s32 	%r291, %r113, %r116, %r327;
	mul.wide.u32 	%rd308, %r291, 4;
	add.s64 	%rd309, %rd2, %rd308;
	st.global.f32 	[%rd309], %f318;
	@%p46 bra 	$L__BB7_65;
	ld.f32 	%f319, [%rd22+8];
	add.s32 	%r292, %r113, %r117;
	mad.lo.s32 	%r293, %r292, %r116, %r327;
	mul.wide.u32 	%rd310, %r293, 4;
	add.s64 	%rd311, %rd2, %rd310;
	st.global.f32 	[%rd311], %f319;
$L__BB7_65:
	add.s32 	%r327, %r327, 1;
	setp.ne.s32 	%p47, %r327, %r306;
	@%p47 bra 	$L__BB7_52;
$L__BB7_66:
	setp.eq.s32 	%p48, %r47, 0;
	@%p48 bra 	$L__BB7_68;
	add.s32 	%r294, %r47, -1;
	mul.wide.u32 	%rd312, %r294, 4;
	add.s64 	%rd313, %rd26, %rd312;
	ld.u32 	%r305, [%rd313];
	mov.u32 	%r306, %r47;
	bra.uni 	$L__BB7_40;
$L__BB7_68:
	{ // callseq 7, 0
	.param .b64 param0;
	st.param.b64 	[param0], %rd26;
	call.uni 
	free, 
	(
	param0
	);
	} // callseq 7
	{ // callseq 8, 0
	.param .b64 param0;
	st.param.b64 	[param0], %rd27;
	call.uni 
	free, 
	(
	param0
	);
	} // callseq 8
	{ // callseq 9, 0
	.param .b64 param0;
	st.param.b64 	[param0], %rd29;
	call.uni 
	free, 
	(
	param0
	);
	} // callseq 9
	{ // callseq 10, 0
	.param .b64 param0;
	st.param.b64 	[param0], %rd31;
	call.uni 
	free, 
	(
	param0
	);
	} // callseq 10
	{ // callseq 11, 0
	.param .b64 param0;
	st.param.b64 	[param0], %rd32;
	call.uni 
	free, 
	(
	param0
	);
	} // callseq 11
	{ // callseq 12, 0
	.param .b64 param0;
	st.param.b64 	[param0], %rd34;
	call.uni 
	free, 
	(
	param0
	);
	} // callseq 12
$L__BB7_69:
	ret;

}
	// .globl	_Z30applyVerticalPottsSolverKernelPfS_fjjj
.visible .entry _Z30applyVerticalPottsSolverKernelPfS_fjjj(
	.param .u64 .ptr .align 1 _Z30applyVerticalPottsSolverKernelPfS_fjjj_param_0,
	.param .u64 .ptr .align 1 _Z30applyVerticalPottsSolverKernelPfS_fjjj_param_1,
	.param .f32 _Z30applyVerticalPottsSolverKernelPfS_fjjj_param_2,
	.param .u32 _Z30applyVerticalPottsSolverKernelPfS_fjjj_param_3,
	.param .u32 _Z30applyVerticalPottsSolverKernelPfS_fjjj_param_4,
	.param .u32 _Z30applyVerticalPottsSolverKernelPfS_fjjj_param_5
)
{
	.local .align 8 .b8 	__local_depot8[8];
	.reg .b64 	%SP;
	.reg .b64 	%SPL;
	.reg .pred 	%p<2>;
	.reg .b32 	%r<8>;
	.reg .b64 	%rd<5>;

	mov.u64 	%SPL, __local_depot8;
	cvta.local.u64 	%SP, %SPL;
	ld.param.u32 	%r2, [_Z30applyVerticalPottsSolverKernelPfS_fjjj_param_3];
	mov.u32 	%r3, %tid.x;
	mov.u32 	%r4, %ntid.x;
	mov.u32 	%r5, %ctaid.x;
	mad.lo.s32 	%r1, %r4, %r5, %r3;
	setp.ge.u32 	%p1, %r1, %r2;
	@%p1 bra 	$L__BB8_2;
	add.u64 	%rd1, %SP, 0;
	add.u64 	%rd2, %SPL, 0;
	st.local.u32 	[%rd2], %r1;
	mov.u64 	%rd3, $str$1;
	cvta.global.u64 	%rd4, %rd3;
	{ // callseq 13, 0
	.param .b64 param0;
	st.param.b64 	[param0], %rd4;
	.param .b64 param1;
	st.param.b64 	[param1], %rd1;
	.param .b32 retval0;
	call.uni (retval0), 
	vprintf, 
	(
	param0, 
	param1
	);
	ld.param.b32 	%r6, [retval0];
	} // callseq 13
$L__BB8_2:
	ret;

}


// ===== COMPILED SASS (sm_100) =====

	.target	sm_100

	.elftype	@"ET_EXEC"


//--------------------- .note.nv.tkinfo           --------------------------
	.section	.note.nv.tkinfo,"",@"SHT_NOTE"
	.sectionflags	@"SHF_NOTE_NV_TKINFO"
	.tkinfo
        /*0018*/ 	.word	0x00000002
        /*0030*/ 	.string	""
        /*0030*/ 	.string	"ptxas"
        /*0030*/ 	.string	"Cuda compilation tools, release 13.0, V13.0.88"
        /*0030*/ 	.string	"Build cuda_13.0.r13.0/compiler.36424714_0"
        /*0030*/ 	.string	"-arch sm_100 -m 64 "



//--------------------- .note.nv.cuinfo           --------------------------
	.section	.note.nv.cuinfo,"",@"SHT_NOTE"
	.sectionflags	@"SHF_NOTE_NV_CUINFO"
        /*0018*/ 	.short	0x0002
        /*001a*/ 	.short	0x0064
        /*001c*/ 	.short	0x0082
	.zero		2


//--------------------- .nv.info                  --------------------------
	.section	.nv.info,"",@"SHT_CUDA_INFO"
	.align	4


	//----- nvinfo : EIATTR_REGCOUNT
	.align		4
        /*0000*/ 	.byte	0x04, 0x2f
        /*0002*/ 	.short	(.L_3 - .L_2)
	.align		4
.L_2:
        /*0004*/ 	.word	index@(_Z16printArrayKernelPfjj)
        /*0008*/ 	.word	0x00000018


	//----- nvinfo : EIATTR_FRAME_SIZE
	.align		4
.L_3:
        /*000c*/ 	.byte	0x04, 0x11
        /*000e*/ 	.short	(.L_5 - .L_4)
	.align		4
.L_4:
        /*0010*/ 	.word	index@(_Z16printArrayKernelPfjj)
        /*0014*/ 	.word	0x00000010


	//----- nvinfo : EIATTR_REGCOUNT
	.align		4
.L_5:
        /*0018*/ 	.byte	0x04, 0x2f
        /*001a*/ 	.short	(.L_7 - .L_6)
	.align		4
.L_6:
        /*001c*/ 	.word	index@(_Z16setWeightsKernelPfjj)
        /*0020*/ 	.word	0x0000000a


	//----- nvinfo : EIATTR_FRAME_SIZE
	.align		4
.L_7:
        /*0024*/ 	.byte	0x04, 0x11
        /*0026*/ 	.short	(.L_9 - .L_8)
	.align		4
.L_8:
        /*0028*/ 	.word	index@(_Z16setWeightsKernelPfjj)
        /*002c*/ 	.word	0x00000000


	//----- nvinfo : EIATTR_REGCOUNT
	.align		4
.L_9:
        /*0030*/ 	.byte	0x04, 0x2f
        /*0032*/ 	.short	(.L_11 - .L_10)
	.align		4
.L_10:
        /*0034*/ 	.word	index@(_Z24updateWeightsPrimeKernelPfS_jjf)
        /*0038*/ 	.word	0x0000000a


	//----- nvinfo : EIATTR_FRAME_SIZE
	.align		4
.L_11:
        /*003c*/ 	.byte	0x04, 0x11
        /*003e*/ 	.short	(.L_13 - .L_12)
	.align		4
.L_12:
        /*0040*/ 	.word	index@(_Z24updateWeightsPrimeKernelPfS_jjf)
        /*0044*/ 	.word	0x00000000


	//----- nvinfo : EIATTR_REGCOUNT
	.align		4
.L_13:
        /*0048*/ 	.byte	0x04, 0x2f
        /*004a*/ 	.short	(.L_15 - .L_14)
	.align		4
.L_14:
        /*004c*/ 	.word	index@(_Z30prepareHorizontalPottsProblemsPfS_S_S_S_S_fjjj)
        /*0050*/ 	.word	0x00000012


	//----- nvinfo : EIATTR_FRAME_SIZE
	.align		4
.L_15:
        /*0054*/ 	.byte	0x04, 0x11
        /*0056*/ 	.short	(.L_17 - .L_16)
	.align		4
.L_16:
        /*0058*/ 	.word	index@($__internal_2_$__cuda_sm3x_div_rn_noftz_f32_slowpath)
        /*005c*/ 	.word	0x00000000


	//----- nvinfo : EIATTR_FRAME_SIZE
	.align		4
.L_17:
        /*0060*/ 	.byte	0x04, 0x11
        /*0062*/ 	.short	(.L_19 - .L_18)
	.align		4
.L_18:
        /*0064*/ 	.word	index@(_Z30prepareHorizontalPottsProblemsPfS_S_S_S_S_fjjj)
        /*0068*/ 	.word	0x00000000


	//----- nvinfo : EIATTR_REGCOUNT
	.align		4
.L_19:
        /*006c*/ 	.byte	0x04, 0x2f
        /*006e*/ 	.short	(.L_21 - .L_20)
	.align		4
.L_20:
        /*0070*/ 	.word	index@(_Z28prepareVerticalPottsProblemsPfS_S_S_S_S_fjjj)
        /*0074*/ 	.word	0x00000012


	//----- nvinfo : EIATTR_FRAME_SIZE
	.align		4
.L_21:
        /*0078*/ 	.byte	0x04, 0x11
        /*007a*/ 	.short	(.L_23 - .L_22)
	.align		4
.L_22:
        /*007c*/ 	.word	index@($__internal_1_$__cuda_sm3x_div_rn_noftz_f32_slowpath)
        /*0080*/ 	.word	0x00000000


	//----- nvinfo : EIATTR_FRAME_SIZE
	.align		4
.L_23:
        /*0084*/ 	.byte	0x04, 0x11
        /*0086*/ 	.short	(.L_25 - .L_24)
	.align		4
.L_24:
        /*0088*/ 	.word	index@(_Z28prepareVerticalPottsProblemsPfS_S_S_S_S_fjjj)
        /*008c*/ 	.word	0x00000000


	//----- nvinfo : EIATTR_REGCOUNT
	.align		4
.L_25:
        /*0090*/ 	.byte	0x04, 0x2f
        /*0092*/ 	.short	(.L_27 - .L_26)
	.align		4
.L_26:
        /*0094*/ 	.word	index@(_Z30updateLagrangeMultiplierKernelPfS_S_S_fjjj)
        /*0098*/ 	.word	0x00000010


	//----- nvinfo : EIATTR_FRAME_SIZE
	.align		4
.L_27:
        /*009c*/ 	.byte	0x04, 0x11
        /*009e*/ 	.short	(.L_29 - .L_28)
	.align		4
.L_28:
        /*00a0*/ 	.word	index@(_Z30updateLagrangeMultiplierKernelPfS_S_S_fjjj)
        /*00a4*/ 	.word	0x00000000


	//----- nvinfo : EIATTR_REGCOUNT
	.align		4
.L_29:
        /*00a8*/ 	.byte	0x04, 0x2f
        /*00aa*/ 	.short	(.L_31 - .L_30)
	.align		4
.L_30:
        /*00ac*/ 	.word	index@(_Z17updateErrorKernelPfS_jjj)
        /*00b0*/ 	.word	0x0000000a


	//----- nvinfo : EIATTR_FRAME_SIZE
	.align		4
.L_31:
        /*00b4*/ 	.byte	0x04, 0x11
        /*00b6*/ 	.short	(.L_33 - .L_32)
	.align		4
.L_32:
        /*00b8*/ 	.word	index@(_Z17updateErrorKernelPfS_jjj)
        /*00bc*/ 	.word	0x00000000


	//----- nvinfo : EIATTR_REGCOUNT
	.align		4
.L_33:
        /*00c0*/ 	.byte	0x04, 0x2f
        /*00c2*/ 	.short	(.L_35 - .L_34)
	.align		4
.L_34:
        /*00c4*/ 	.word	index@(_Z32applyHorizontalPottsSolverKernelPfS_fjjj)
        /*00c8*/ 	.word	0x0000004d


	//----- nvinfo : EIATTR_FRAME_SIZE
	.align		4
.L_35:
        /*00cc*/ 	.byte	0x04, 0x11
        /*00ce*/ 	.short	(.L_37 - .L_36)
	.align		4
.L_36:
        /*00d0*/ 	.word	index@($__internal_0_$__cuda_sm3x_div_rn_noftz_f32_slowpath)
        /*00d4*/ 	.word	0x00000000


	//----- nvinfo : EIATTR_FRAME_SIZE
	.align		4
.L_37:
        /*00d8*/ 	.byte	0x04, 0x11
        /*00da*/ 	.short	(.L_39 - .L_38)
	.align		4
.L_38:
        /*00dc*/ 	.word	index@(_Z32applyHorizontalPottsSolverKernelPfS_fjjj)
        /*00e0*/ 	.word	0x00000000


	//----- nvinfo : EIATTR_REGCOUNT
	.align		4
.L_39:
        /*00e4*/ 	.byte	0x04, 0x2f
        /*00e6*/ 	.short	(.L_41 - .L_40)
	.align		4
.L_40:
        /*00e8*/ 	.word	index@(_Z30applyVerticalPottsSolverKernelPfS_fjjj)
        /*00ec*/ 	.word	0x00000018


	//----- nvinfo : EIATTR_FRAME_SIZE
	.align		4
.L_41:
        /*00f0*/ 	.byte	0x04, 0x11
        /*00f2*/ 	.short	(.L_43 - .L_42)
	.align		4
.L_42:
        /*00f4*/ 	.word	index@(_Z30applyVerticalPottsSolverKernelPfS_fjjj)
        /*00f8*/ 	.word	0x00000008


	//----- nvinfo : EIATTR_MIN_STACK_SIZE
	.align		4
.L_43:
        /*00fc*/ 	.byte	0x04, 0x12
        /*00fe*/ 	.short	(.L_45 - .L_44)
	.align		4
.L_44:
        /*0100*/ 	.word	index@(_Z30applyVerticalPottsSolverKernelPfS_fjjj)
        /*0104*/ 	.word	0x00000008


	//----- nvinfo : EIATTR_MIN_STACK_SIZE
	.align		4
.L_45:
        /*0108*/ 	.byte	0x04, 0x12
        /*010a*/ 	.short	(.L_47 - .L_46)
	.align		4
.L_46:
        /*010c*/ 	.word	index@(_Z32applyHorizontalPottsSolverKernelPfS_fjjj)
        /*0110*/ 	.word	0x00000000


	//----- nvinfo : EIATTR_MIN_STACK_SIZE
	.align		4
.L_47:
        /*0114*/ 	.byte	0x04, 0x12
        /*0116*/ 	.short	(.L_49 - .L_48)
	.align		4
.L_48:
        /*0118*/ 	.word	index@(_Z17updateErrorKernelPfS_jjj)
        /*011c*/ 	.word	0x00000000


	//----- nvinfo : EIATTR_MIN_STACK_SIZE
	.align		4
.L_49:
        /*0120*/ 	.byte	0x04, 0x12
        /*0122*/ 	.short	(.L_51 - .L_50)
	.align		4
.L_50:
        /*0124*/ 	.word	index@(_Z30updateLagrangeMultiplierKernelPfS_S_S_fjjj)
        /*0128*/ 	.word	0x00000000


	//----- nvinfo : EIATTR_MIN_STACK_SIZE
	.align		4
.L_51:
        /*012c*/ 	.byte	0x04, 0x12
        /*012e*/ 	.short	(.L_53 - .L_52)
	.align		4
.L_52:
        /*0130*/ 	.word	index@(_Z28prepareVerticalPottsProblemsPfS_S_S_S_S_fjjj)
        /*0134*/ 	.word	0x00000000


	//----- nvinfo : EIATTR_MIN_STACK_SIZE
	.align		4
.L_53:
        /*0138*/ 	.byte	0x04, 0x12
        /*013a*/ 	.short	(.L_55 - .L_54)
	.align		4
.L_54:
        /*013c*/ 	.word	index@(_Z30prepareHorizontalPottsProblemsPfS_S_S_S_S_fjjj)
        /*0140*/ 	.word	0x00000000


	//----- nvinfo : EIATTR_MIN_STACK_SIZE
	.align		4
.L_55:
        /*0144*/ 	.byte	0x04, 0x12
        /*0146*/ 	.short	(.L_57 - .L_56)
	.align		4
.L_56:
        /*0148*/ 	.word	index@(_Z24updateWeightsPrimeKernelPfS_jjf)
        /*014c*/ 	.word	0x00000000


	//----- nvinfo : EIATTR_MIN_STACK_SIZE
	.align		4
.L_57:
        /*0150*/ 	.byte	0x04, 0x12
        /*0152*/ 	.short	(.L_59 - .L_58)
	.align		4
.L_58:
        /*0154*/ 	.word	index@(_Z16setWeightsKernelPfjj)
        /*0158*/ 	.word	0x00000000


	//----- nvinfo : EIATTR_MIN_STACK_SIZE
	.align		4
.L_59:
        /*015c*/ 	.byte	0x04, 0x12
        /*015e*/ 	.short	(.L_61 - .L_60)
	.align		4
.L_60:
        /*0160*/ 	.word	index@(_Z16printArrayKernelPfjj)
        /*0164*/ 	.word	0x00000010
.L_61:


//--------------------- .nv.compat                --------------------------
	.section	.nv.compat,"",@"SHT_CUDA_COMPAT_INFO"
	.align	4
        /*0000*/ 	.byte	0x02, 0x09, 0x00, 0x00, 0x02, 0x02, 0x01, 0x00, 0x02, 0x05, 0x05, 0x00, 0x03, 0x07, 0x01, 0x01
        /*0010*/ 	.byte	0x02, 0x03, 0x00, 0x00, 0x02, 0x06, 0x01, 0x00, 0x04, 0x0b, 0x08, 0x00, 0x01, 0x00, 0x00, 0x00
        /*0020*/ 	.byte	0x00, 0x00, 0x00, 0x00


//--------------------- .nv.info._Z30applyVerticalPottsSolverKernelPfS_fjjj --------------------------
	.section	.nv.info._Z30applyVerticalPottsSolverKernelPfS_fjjj,"",@"SHT_CUDA_INFO"
	.sectionflags	@""
	.align	4


	//----- nvinfo : EIATTR_CUDA_API_VERSION
	.align		4
        /*0000*/ 	.byte	0x04, 0x37
        /*0002*/ 	.short	(.L_63 - .L_62)
.L_62:
        /*0004*/ 	.word	0x00000082


	//----- nvinfo : EIATTR_KPARAM_INFO
	.align		4
.L_63:
        /*0008*/ 	.byte	0x04, 0x17
        /*000a*/ 	.short	(.L_65 - .L_64)
.L_64:
        /*000c*/ 	.word	0x00000000
        /*0010*/ 	.short	0x0005
        /*0012*/ 	.short	0x001c
        /*0014*/ 	.byte	0x00, 0xf0, 0x11, 0x00


	//----- nvinfo : EIATTR_KPARAM_INFO
	.align		4
.L_65:
        /*0018*/ 	.byte	0x04, 0x17
        /*001a*/ 	.short	(.L_67 - .L_66)
.L_66:
        /*001c*/ 	.word	0x00000000
        /*0020*/ 	.short	0x0004
        /*0022*/ 	.short	0x0018
        /*0024*/ 	.byte	0x00, 0xf0, 0x11, 0x00


	//----- nvinfo : EIATTR_KPARAM_INFO
	.align		4
.L_67:
        /*0028*/ 	.byte	0x04, 0x17
        /*002a*/ 	.short	(.L_69 - .L_68)
.L_68:
        /*002c*/ 	.word	0x00000000
        /*0030*/ 	.short	0x0003
        /*0032*/ 	.short	0x0014
        /*0034*/ 	.byte	0x00, 0xf0, 0x11, 0x00


	//----- nvinfo : EIATTR_KPARAM_INFO
	.align		4
.L_69:
        /*0038*/ 	.byte	0x04, 0x17
        /*003a*/ 	.short	(.L_71 - .L_70)
.L_70:
        /*003c*/ 	.word	0x00000000
        /*0040*/ 	.short	0x0002
        /*0042*/ 	.short	0x0010
        /*0044*/ 	.byte	0x00, 0xf0, 0x11, 0x00


	//----- nvinfo : EIATTR_KPARAM_INFO
	.align		4
.L_71:
        /*0048*/ 	.byte	0x04, 0x17
        /*004a*/ 	.short	(.L_73 - .L_72)
.L_72:
        /*004c*/ 	.word	0x00000000
        /*0050*/ 	.short	0x0001
        /*0052*/ 	.short	0x0008
        /*0054*/ 	.byte	0x00, 0xf5, 0x21, 0x00


	//----- nvinfo : EIATTR_KPARAM_INFO
	.align		4
.L_73:
        /*0058*/ 	.byte	0x04, 0x17
        /*005a*/ 	.short	(.L_75 - .L_74)
.L_74:
        /*005c*/ 	.word	0x00000000
        /*0060*/ 	.short	0x0000
        /*0062*/ 	.short	0x0000
        /*0064*/ 	.byte	0x00, 0xf5, 0x21, 0x00


	//----- nvinfo : EIATTR_SPARSE_MMA_MASK
	.align		4
.L_75:
        /*0068*/ 	.byte	0x03, 0x50
        /*006a*/ 	.short	0x0000


	//----- nvinfo : EIATTR_MAXREG_COUNT
	.align		4
        /*006c*/ 	.byte	0x03, 0x1b
        /*006e*/ 	.short	0x00ff


	//----- nvinfo : EIATTR_EXTERNS
	.align		4
        /*0070*/ 	.byte	0x04, 0x0f
        /*0072*/ 	.short	(.L_77 - .L_76)


	//   ....[0]....
	.align		4
.L_76:
        /*0074*/ 	.word	index@(vprintf)


	//----- nvinfo : EIATTR_MERCURY_ISA_VERSION
	.align		4
.L_77:
        /*0078*/ 	.byte	0x03, 0x5f
        /*007a*/ 	.short	0x0101


	//----- nvinfo : EIATTR_VRC_CTA_INIT_COUNT
	.align		4
        /*007c*/ 	.byte	0x02, 0x4a
	.zero		1
	.zero		1


	//----- nvinfo : EIATTR_SYSCALL_OFFSETS
	.align		4
        /*0080*/ 	.byte	0x04, 0x46
        /*0082*/ 	.short	(.L_79 - .L_78)


	//   ....[0]....
.L_78:
        /*0084*/ 	.word	0x00000140


	//----- nvinfo : EIATTR_EXIT_INSTR_OFFSETS
	.align		4
.L_79:
        /*0088*/ 	.byte	0x04, 0x1c
        /*008a*/ 	.short	(.L_81 - .L_80)


	//   ....[0]....
.L_80:
        /*008c*/ 	.word	0x000000c0


	//   ....[1]....
        /*0090*/ 	.word	0x00000150


	//----- nvinfo : EIATTR_CRS_STACK_SIZE
	.align		4
.L_81:
        /*0094*/ 	.byte	0x04, 0x1e
        /*0096*/ 	.short	(.L_83 - .L_82)
.L_82:
        /*0098*/ 	.word	0x00000000


	//----- nvinfo : EIATTR_CBANK_PARAM_SIZE
	.align		4
.L_83:
        /*009c*/ 	.byte	0x03, 0x19
        /*009e*/ 	.short	0x0020


	//----- nvinfo : EIATTR_PARAM_CBANK
	.align		4
        /*00a0*/ 	.byte	0x04, 0x0a
        /*00a2*/ 	.short	(.L_85 - .L_84)
	.align		4
.L_84:
        /*00a4*/ 	.word	index@(.nv.constant0._Z30applyVerticalPottsSolverKernelPfS_fjjj)
        /*00a8*/ 	.short	0x0380
        /*00aa*/ 	.short	0x0020


	//----- nvinfo : EIATTR_SW_WAR
	.align		4
.L_85:
        /*00ac*/ 	.byte	0x04, 0x36
        /*00ae*/ 	.short	(.L_87 - .L_86)
.L_86:
        /*00b0*/ 	.word	0x00000008
.L_87:


//--------------------- .nv.info._Z32applyHorizontalPottsSolverKernelPfS_fjjj --------------------------
	.section	.nv.info._Z32applyHorizontalPottsSolverKernelPfS_fjjj,"",@"SHT_CUDA_INFO"
	.sectionflags	@""
	.align	4


	//----- nvinfo : EIATTR_CUDA_API_VERSION
	.align		4
        /*0000*/ 	.byte	0x04, 0x37
        /*0002*/ 	.short	(.L_89 - .L_88)
.L_88:
        /*0004*/ 	.word	0x00000082


	//----- nvinfo : EIATTR_KPARAM_INFO
	.align		4
.L_89:
        /*0008*/ 	.byte	0x04, 0x17
        /*000a*/ 	.short	(.L_91 - .L_90)
.L_90:
        /*000c*/ 	.word	0x00000000
        /*0010*/ 	.short	0x0005
        /*0012*/ 	.short	0x001c
        /*0014*/ 	.byte	0x00, 0xf0, 0x11, 0x00


	//----- nvinfo : EIATTR_KPARAM_INFO
	.align		4
.L_91:
        /*0018*/ 	.byte	0x04, 0x17
        /*001a*/ 	.short	(.L_93 - .L_92)
.L_92:
        /*001c*/ 	.word	0x00000000
        /*0020*/ 	.short	0x0004
        /*0022*/ 	.short	0x0018
        /*0024*/ 	.byte	0x00, 0xf0, 0x11, 0x00


	//----- nvinfo : EIATTR_KPARAM_INFO
	.align		4
.L_93:
        /*0028*/ 	.byte	0x04, 0x17
        /*002a*/ 	.short	(.L_95 - .L_94)
.L_94:
        /*002c*/ 	.word	0x00000000
        /*0030*/ 	.short	0x0003
        /*0032*/ 	.short	0x0014
        /*0034*/ 	.byte	0x00, 0xf0, 0x11, 0x00


	//----- nvinfo : EIATTR_KPARAM_INFO
	.align		4
.L_95:
        /*0038*/ 	.byte	0x04, 0x17
        /*003a*/ 	.short	(.L_97 - .L_96)
.L_96:
        /*003c*/ 	.word	0x00000000
        /*0040*/ 	.short	0x0002
        /*0042*/ 	.short	0x0010
        /*0044*/ 	.byte	0x00, 0xf0, 0x11, 0x00


	//----- nvinfo : EIATTR_KPARAM_INFO
	.align		4
.L_97:
        /*0048*/ 	.byte	0x04, 0x17
        /*004a*/ 	.short	(.L_99 - .L_98)
.L_98:
        /*004c*/ 	.word	0x00000000
        /*0050*/ 	.short	0x0001
        /*0052*/ 	.short	0x0008
        /*0054*/ 	.byte	0x00, 0xf5, 0x21, 0x00


	//----- nvinfo : EIATTR_KPARAM_INFO
	.align		4
.L_99:
        /*0058*/ 	.byte	0x04, 0x17
        /*005a*/ 	.short	(.L_101 - .L_100)
.L_100:
        /*005c*/ 	.word	0x00000000
        /*0060*/ 	.short	0x0000
        /*0062*/ 	.short	0x0000
        /*0064*/ 	.byte	0x00, 0xf5, 0x21, 0x00


	//----- nvinfo : EIATTR_SPARSE_MMA_MASK
	.align		4
.L_101:
        /*0068*/ 	.byte	0x03, 0x50
        /*006a*/ 	.short	0x0000


	//----- nvinfo : EIATTR_MAXREG_COUNT
	.align		4
        /*006c*/ 	.byte	0x03, 0x1b
        /*006e*/ 	.short	0x00ff


	//----- nvinfo : EIATTR_EXTERNS
	.align		4
        /*0070*/ 	.byte	0x04, 0x0f
        /*0072*/ 	.short	(.L_103 - .L_102)


	//   ....[0]....
	.align		4
.L_102:
        /*0074*/ 	.word	index@(malloc)


	//   ....[1]....
	.align		4
        /*0078*/ 	.word	index@(free)


	//----- nvinfo : EIATTR_MERCURY_ISA_VERSION
	.align		4
.L_103:
        /*007c*/ 	.byte	0x03, 0x5f
        /*007e*/ 	.short	0x0101


	//----- nvinfo : EIATTR_VRC_CTA_INIT_COUNT
	.align		4
        /*0080*/ 	.byte	0x02, 0x4a
	.zero		1
	.zero		1


	//----- nvinfo : EIATTR_SYSCALL_OFFSETS
	.align		4
        /*0084*/ 	.byte	0x04, 0x46
        /*0086*/ 	.short	(.L_105 - .L_104)


	//   ....[0]....
.L_104:
        /*0088*/ 	.word	0x00000120


	//   ....[1]....
        /*008c*/ 	.word	0x000001d0


	//   ....[2]....
        /*0090*/ 	.word	0x00000290


	//   ....[3]....
        /*0094*/ 	.word	0x00000310


	//   ....[4]....
        /*0098*/ 	.word	0x00000380


	//   ....[5]....
        /*009c*/ 	.word	0x00000460


	//   ....[6]....
        /*00a0*/ 	.word	0x00005ac0


	//   ....[7]....
        /*00a4*/ 	.word	0x00005b10


	//   ....[8]....
        /*00a8*/ 	.word	0x00005b60


	//   ....[9]....
        /*00ac*/ 	.word	0x00005bb0


	//   ....[10]....
        /*00b0*/ 	.word	0x00005c00


	//   ....[11]....
        /*00b4*/ 	.word	0x00005c50


	//----- nvinfo : EIATTR_EXIT_INSTR_OFFSETS
	.align		4
.L_105:
        /*00b8*/ 	.byte	0x04, 0x1c
        /*00ba*/ 	.short	(.L_107 - .L_106)


	//   ....[0]....
.L_106:
        /*00bc*/ 	.word	0x00000070


	//   ....[1]....
        /*00c0*/ 	.word	0x00005c60


	//----- nvinfo : EIATTR_CRS_STACK_SIZE
	.align		4
.L_107:
        /*00c4*/ 	.byte	0x04, 0x1e
        /*00c6*/ 	.short	(.L_109 - .L_108)
.L_108:
        /*00c8*/ 	.word	0x00000000


	//----- nvinfo : EIATTR_CBANK_PARAM_SIZE
	.align		4
.L_109:
        /*00cc*/ 	.byte	0x03, 0x19
        /*00ce*/ 	.short	0x0020


	//----- nvinfo : EIATTR_PARAM_CBANK
	.align		4
        /*00d0*/ 	.byte	0x04, 0x0a
        /*00d2*/ 	.short	(.L_111 - .L_110)
	.align		4
.L_110:
        /*00d4*/ 	.word	index@(.nv.constant0._Z32applyHorizontalPottsSolverKernelPfS_fjjj)
        /*00d8*/ 	.short	0x0380
        /*00da*/ 	.short	0x0020


	//----- nvinfo : EIATTR_SW_WAR
	.align		4
.L_111:
        /*00dc*/ 	.byte	0x04, 0x36
        /*00de*/ 	.short	(.L_113 - .L_112)
.L_112:
        /*00e0*/ 	.word	0x00000008
.L_113:


//--------------------- .nv.info._Z17updateErrorKernelPfS_jjj --------------------------
	.section	.nv.info._Z17updateErrorKernelPfS_jjj,"",@"SHT_CUDA_INFO"
	.sectionflags	@""
	.align	4


	//----- nvinfo : EIATTR_CUDA_API_VERSION
	.align		4
        /*0000*/ 	.byte	0x04, 0x37
        /*0002*/ 	.short	(.L_115 - .L_114)
.L_114:
        /*0004*/ 	.word	0x00000082


	//----- nvinfo : EIATTR_KPARAM_INFO
	.align		4
.L_115:
        /*0008*/ 	.byte	0x04, 0x17
        /*000a*/ 	.short	(.L_117 - .L_116)
.L_116:
        /*000c*/ 	.word	0x00000000
        /*0010*/ 	.short	0x0004
        /*0012*/ 	.short	0x0018
        /*0014*/ 	.byte	0x00, 0xf0, 0x11, 0x00


	//----- nvinfo : EIATTR_KPARAM_INFO
	.align		4
.L_117:
        /*0018*/ 	.byte	0x04, 0x17
        /*001a*/ 	.short	(.L_119 - .L_118)
.L_118:
        /*001c*/ 	.word	0x00000000
        /*0020*/ 	.short	0x0003
        /*0022*/ 	.short	0x0014
        /*0024*/ 	.byte	0x00, 0xf0, 0x11, 0x00


	//----- nvinfo : EIATTR_KPARAM_INFO
	.align		4
.L_119:
        /*0028*/ 	.byte	0x04, 0x17
        /*002a*/ 	.short	(.L_121 - .L_120)
.L_120:
        /*002c*/ 	.word	0x00000000
        /*0030*/ 	.short	0x0002
        /*0032*/ 	.short	0x0010
        /*0034*/ 	.byte	0x00, 0xf0, 0x11, 0x00


	//----- nvinfo : EIATTR_KPARAM_INFO
	.align		4
.L_121:
        /*0038*/ 	.byte	0x04, 0x17
        /*003a*/ 	.short	(.L_123 - .L_122)
.L_122:
        /*003c*/ 	.word	0x00000000
        /*0040*/ 	.short	0x0001
        /*0042*/ 	.short	0x0008
        /*0044*/ 	.byte	0x00, 0xf5, 0x21, 0x00


	//----- nvinfo : EIATTR_KPARAM_INFO
	.align		4
.L_123:
        /*0048*/ 	.byte	0x04, 0x17
        /*004a*/ 	.short	(.L_125 - .L_124)
.L_124:
        /*004c*/ 	.word	0x00000000
        /*0050*/ 	.short	0x0000
        /*0052*/ 	.short	0x0000
        /*0054*/ 	.byte	0x00, 0xf5, 0x21, 0x00


	//----- nvinfo : EIATTR_SPARSE_MMA_MASK
	.align		4
.L_125:
        /*0058*/ 	.byte	0x03, 0x50
        /*005a*/ 	.short	0x0000


	//----- nvinfo : EIATTR_MAXREG_COUNT
	.align		4
        /*005c*/ 	.byte	0x03, 0x1b
        /*005e*/ 	.short	0x00ff


	//----- nvinfo : EIATTR_MERCURY_ISA_VERSION
	.align		4
        /*0060*/ 	.byte	0x03, 0x5f
        /*0062*/ 	.short	0x0101


	//----- nvinfo : EIATTR_VRC_CTA_INIT_COUNT
	.align		4
        /*0064*/ 	.byte	0x02, 0x4a
	.zero		1
	.zero		1


	//----- nvinfo : EIATTR_EXIT_INSTR_OFFSETS
	.align		4
        /*0068*/ 	.byte	0x04, 0x1c
        /*006a*/ 	.short	(.L_127 - .L_126)


	//   ....[0]....
.L_126:
        /*006c*/ 	.word	0x00000120


	//   ....[1]....
        /*0070*/ 	.word	0x000001c0


	//----- nvinfo : EIATTR_CBANK_PARAM_SIZE
	.align		4
.L_127:
        /*0074*/ 	.byte	0x03, 0x19
        /*0076*/ 	.short	0x001c


	//----- nvinfo : EIATTR_PARAM_CBANK
	.align		4
        /*0078*/ 	.byte	0x04, 0x0a
        /*007a*/ 	.short	(.L_129 - .L_128)
	.align		4
.L_128:
        /*007c*/ 	.word	index@(.nv.constant0._Z17updateErrorKernelPfS_jjj)
        /*0080*/ 	.short	0x0380
        /*0082*/ 	.short	0x001c


	//----- nvinfo : EIATTR_SW_WAR
	.align		4
.L_129:
        /*0084*/ 	.byte	0x04, 0x36
        /*0086*/ 	.short	(.L_131 - .L_130)
.L_130:
        /*0088*/ 	.word	0x00000008
.L_131:


//--------------------- .nv.info._Z30updateLagrangeMultiplierKernelPfS_S_S_fjjj --------------------------
	.section	.nv.info._Z30updateLagrangeMultiplierKernelPfS_S_S_fjjj,"",@"SHT_CUDA_INFO"
	.sectionflags	@""
	.align	4


	//----- nvinfo : EIATTR_CUDA_API_VERSION
	.align		4
        /*0000*/ 	.byte	0x04, 0x37
        /*0002*/ 	.short	(.L_133 - .L_132)
.L_132:
        /*0004*/ 	.word	0x00000082


	//----- nvinfo : EIATTR_KPARAM_INFO
	.align		4
.L_133:
        /*0008*/ 	.byte	0x04, 0x17
        /*000a*/ 	.short	(.L_135 - .L_134)
.L_134:
        /*000c*/ 	.word	0x00000000
        /*0010*/ 	.short	0x0007
        /*0012*/ 	.short	0x002c
        /*0014*/ 	.byte	0x00, 0xf0, 0x11, 0x00


	//----- nvinfo : EIATTR_KPARAM_INFO
	.align		4
.L_135:
        /*0018*/ 	.byte	0x04, 0x17
        /*001a*/ 	.short	(.L_137 - .L_136)
.L_136:
        /*001c*/ 	.word	0x00000000
        /*0020*/ 	.short	0x0006
        /*0022*/ 	.short	0x0028
        /*0024*/ 	.byte	0x00, 0xf0, 0x11, 0x00


	//----- nvinfo : EIATTR_KPARAM_INFO
	.align		4
.L_137:
        /*0028*/ 	.byte	0x04, 0x17
        /*002a*/ 	.short	(.L_139 - .L_138)
.L_138:
        /*002c*/ 	.word	0x00000000
        /*0030*/ 	.short	0x0005
        /*0032*/ 	.short	0x0024
        /*0034*/ 	.byte	0x00, 0xf0, 0x11, 0x00


	//----- nvinfo : EIATTR_KPARAM_INFO
	.align		4
.L_139:
        /*0038*/ 	.byte	0x04, 0x17
        /*003a*/ 	.short	(.L_141 - .L_140)
.L_140:
        /*003c*/ 	.word	0x00000000
        /*0040*/ 	.short	0x0004
        /*0042*/ 	.short	0x0020
        /*0044*/ 	.byte	0x00, 0xf0, 0x11, 0x00


	//----- nvinfo : EIATTR_KPARAM_INFO
	.align		4
.L_141:
        /*0048*/ 	.byte	0x04, 0x17
        /*004a*/ 	.short	(.L_143 - .L_142)
.L_142:
        /*004c*/ 	.word	0x00000000
        /*0050*/ 	.short	0x0003
        /*0052*/ 	.short	0x0018
        /*0054*/ 	.byte	0x00, 0xf5, 0x21, 0x00


	//----- nvinfo : EIATTR_KPARAM_INFO
	.align		4
.L_143:
        /*0058*/ 	.byte	0x04, 0x17
        /*005a*/ 	.short	(.L_145 - .L_144)
.L_144:
        /*005c*/ 	.word	0x00000000
        /*0060*/ 	.short	0x0002
        /*0062*/ 	.short	0x0010
        /*0064*/ 	.byte	0x00, 0xf5, 0x21, 0x00


	//----- nvinfo : EIATTR_KPARAM_INFO
	.align		4
.L_145:
        /*0068*/ 	.byte	0x04, 0x17
        /*006a*/ 	.short	(.L_147 - .L_146)
.L_146:
        /*006c*/ 	.word	0x00000000
        /*0070*/ 	.short	0x0001
        /*0072*/ 	.short	0x0008
        /*0074*/ 	.byte	0x00, 0xf5, 0x21, 0x00


	//----- nvinfo : EIATTR_KPARAM_INFO
	.align		4
.L_147:
        /*0078*/ 	.byte	0x04, 0x17
        /*007a*/ 	.short	(.L_149 - .L_148)
.L_148:
        /*007c*/ 	.word	0x00000000
        /*0080*/ 	.short	0x0000
        /*0082*/ 	.short	0x0000
        /*0084*/ 	.byte	0x00, 0xf5, 0x21, 0x00


	//----- nvinfo : EIATTR_SPARSE_MMA_MASK
	.align		4
.L_149:
        /*0088*/ 	.byte	0x03, 0x50
        /*008a*/ 	.short	0x0000


	//----- nvinfo : EIATTR_MAXREG_COUNT
	.align		4
        /*008c*/ 	.byte	0x03, 0x1b
        /*008e*/ 	.short	0x00ff


	//----- nvinfo : EIATTR_MERCURY_ISA_VERSION
	.align		4
        /*0090*/ 	.byte	0x03, 0x5f
        /*0092*/ 	.short	0x0101


	//----- nvinfo : EIATTR_VRC_CTA_INIT_COUNT
	.align		4
        /*0094*/ 	.byte	0x02, 0x4a
	.zero		1
	.zero		1


	//----- nvinfo : EIATTR_EXIT_INSTR_OFFSETS
	.align		4
        /*0098*/ 	.byte	0x04, 0x1c
        /*009a*/ 	.short	(.L_151 - .L_150)


	//   ....[0]....
.L_150:
        /*009c*/ 	.word	0x00000120


	//   ....[1]....
        /*00a0*/ 	.word	0x00000260


	//----- nvinfo : EIATTR_CBANK_PARAM_SIZE
	.align		4
.L_151:
        /*00a4*/ 	.byte	0x03, 0x19
        /*00a6*/ 	.short	0x0030


	//----- nvinfo : EIATTR_PARAM_CBANK
	.align		4
        /*00a8*/ 	.byte	0x04, 0x0a
        /*00aa*/ 	.short	(.L_153 - .L_152)
	.align		4
.L_152:
        /*00ac*/ 	.word	index@(.nv.constant0._Z30updateLagrangeMultiplierKernelPfS_S_S_fjjj)
        /*00b0*/ 	.short	0x0380
        /*00b2*/ 	.short	0x0030


	//----- nvinfo : EIATTR_SW_WAR
	.align		4
.L_153:
        /*00b4*/ 	.byte	0x04, 0x36
        /*00b6*/ 	.short	(.L_155 - .L_154)
.L_154:
        /*00b8*/ 	.word	0x00000008
.L_155:


//--------------------- .nv.info._Z28prepareVerticalPottsProblemsPfS_S_S_S_S_fjjj --------------------------
	.section	.nv.info._Z28prepareVerticalPottsProblemsPfS_S_S_S_S_fjjj,"",@"SHT_CUDA_INFO"
	.sectionflags	@""
	.align	4


	//----- nvinfo : EIATTR_CUDA_API_VERSION
	.align		4
        /*0000*/ 	.byte	0x04, 0x37
        /*0002*/ 	.short	(.L_157 - .L_156)
.L_156:
        /*0004*/ 	.word	0x00000082


	//----- nvinfo : EIATTR_KPARAM_INFO
	.align		4
.L_157:
        /*0008*/ 	.byte	0x04, 0x17
        /*000a*/ 	.short	(.L_159 - .L_158)
.L_158:
        /*000c*/ 	.word	0x00000000
        /*0010*/ 	.short	0x0009
        /*0012*/ 	.short	0x003c
        /*0014*/ 	.byte	0x00, 0xf0, 0x11, 0x00


	//----- nvinfo : EIATTR_KPARAM_INFO
	.align		4
.L_159:
        /*0018*/ 	.byte	0x04, 0x17
        /*001a*/ 	.short	(.L_161 - .L_160)
.L_160:
        /*001c*/ 	.word	0x00000000
        /*0020*/ 	.short	0x0008
        /*0022*/ 	.short	0x0038
        /*0024*/ 	.byte	0x00, 0xf0, 0x11, 0x00


	//----- nvinfo : EIATTR_KPARAM_INFO
	.align		4
.L_161:
        /*0028*/ 	.byte	0x04, 0x17
        /*002a*/ 	.short	(.L_163 - .L_162)
.L_162:
        /*002c*/ 	.word	0x00000000
        /*0030*/ 	.short	0x0007
        /*0032*/ 	.short	0x0034
        /*0034*/ 	.byte	0x00, 0xf0, 0x11, 0x00


	//----- nvinfo : EIATTR_KPARAM_INFO
	.align		4
.L_163:
        /*0038*/ 	.byte	0x04, 0x17
        /*003a*/ 	.short	(.L_165 - .L_164)
.L_164:
        /*003c*/ 	.word	0x00000000
        /*0040*/ 	.short	0x0006
        /*0042*/ 	.short	0x0030
        /*0044*/ 	.byte	0x00, 0xf0, 0x11, 0x00


	//----- nvinfo : EIATTR_KPARAM_INFO
	.align		4
.L_165:
        /*0048*/ 	.byte	0x04, 0x17
        /*004a*/ 	.short	(.L_167 - .L_166)
.L_166:
        /*004c*/ 	.word	0x00000000
        /*0050*/ 	.short	0x0005
        /*0052*/ 	.short	0x0028
        /*0054*/ 	.byte	0x00, 0xf5, 0x21, 0x00


	//----- nvinfo : EIATTR_KPARAM_INFO
	.align		4
.L_167:
        /*0058*/ 	.byte	0x04, 0x17
        /*005a*/ 	.short	(.L_169 - .L_168)
.L_168:
        /*005c*/ 	.word	0x00000000
        /*0060*/ 	.short	0x0004
        /*0062*/ 	.short	0x0020
        /*0064*/ 	.byte	0x00, 0xf5, 0x21, 0x00


	//----- nvinfo : EIATTR_KPARAM_INFO
	.align		4
.L_169:
        /*0068*/ 	.byte	0x04, 0x17
        /*006a*/ 	.short	(.L_171 - .L_170)
.L_170:
        /*006c*/ 	.word	0x00000000
        /*0070*/ 	.short	0x0003
        /*0072*/ 	.short	0x0018
        /*0074*/ 	.byte	0x00, 0xf5, 0x21, 0x00


	//----- nvinfo : EIATTR_KPARAM_INFO
	.align		4
.L_171:
        /*0078*/ 	.byte	0x04, 0x17
        /*007a*/ 	.short	(.L_173 - .L_172)
.L_172:
        /*007c*/ 	.word	0x00000000
        /*0080*/ 	.short	0x0002
        /*0082*/ 	.short	0x0010
        /*0084*/ 	.byte	0x00, 0xf5, 0x21, 0x00


	//----- nvinfo : EIATTR_KPARAM_INFO
	.align		4
.L_173:
        /*0088*/ 	.byte	0x04, 0x17
        /*008a*/ 	.short	(.L_175 - .L_174)
.L_174:
        /*008c*/ 	.word	0x00000000
        /*0090*/ 	.short	0x0001
        /*0092*/ 	.short	0x0008
        /*0094*/ 	.byte	0x00, 0xf5, 0x21, 0x00


	//----- nvinfo : EIATTR_KPARAM_INFO
	.align		4
.L_175:
        /*0098*/ 	.byte	0x04, 0x17
        /*009a*/ 	.short	(.L_177 - .L_176)
.L_176:
        /*009c*/ 	.word	0x00000000
        /*00a0*/ 	.short	0x0000
        /*00a2*/ 	.short	0x0000
        /*00a4*/ 	.byte	0x00, 0xf5, 0x21, 0x00


	//----- nvinfo : EIATTR_SPARSE_MMA_MASK
	.align		4
.L_177:
        /*00a8*/ 	.byte	0x03, 0x50
        /*00aa*/ 	.short	0x0000


	//----- nvinfo : EIATTR_MAXREG_COUNT
	.align		4
        /*00ac*/ 	.byte	0x03, 0x1b
        /*00ae*/ 	.short	0x00ff


	//----- nvinfo : EIATTR_MERCURY_ISA_VERSION
	.align		4
        /*00b0*/ 	.byte	0x03, 0x5f
        /*00b2*/ 	.short	0x0101


	//----- nvinfo : EIATTR_VRC_CTA_INIT_COUNT
	.align		4
        /*00b4*/ 	.byte	0x02, 0x4a
	.zero		1
	.zero		1


	//----- nvinfo : EIATTR_EXIT_INSTR_OFFSETS
	.align		4
        /*00b8*/ 	.byte	0x04, 0x1c
        /*00ba*/ 	.short	(.L_179 - .L_178)


	//   ....[0]....
.L_178:
        /*00bc*/ 	.word	0x00000120


	//   ....[1]....
        /*00c0*/ 	.word	0x000003a0


	//----- nvinfo : EIATTR_CRS_STACK_SIZE
	.align		4
.L_179:
        /*00c4*/ 	.byte	0x04, 0x1e
        /*00c6*/ 	.short	(.L_181 - .L_180)
.L_180:
        /*00c8*/ 	.word	0x00000000


	//----- nvinfo : EIATTR_CBANK_PARAM_SIZE
	.align		4
.L_181:
        /*00cc*/ 	.byte	0x03, 0x19
        /*00ce*/ 	.short	0x0040


	//----- nvinfo : EIATTR_PARAM_CBANK
	.align		4
        /*00d0*/ 	.byte	0x04, 0x0a
        /*00d2*/ 	.short	(.L_183 - .L_182)
	.align		4
.L_182:
        /*00d4*/ 	.word	index@(.nv.constant0._Z28prepareVerticalPottsProblemsPfS_S_S_S_S_fjjj)
        /*00d8*/ 	.short	0x0380
        /*00da*/ 	.short	0x0040


	//----- nvinfo : EIATTR_SW_WAR
	.align		4
.L_183:
        /*00dc*/ 	.byte	0x04, 0x36
        /*00de*/ 	.short	(.L_185 - .L_184)
.L_184:
        /*00e0*/ 	.word	0x00000008
.L_185:


//--------------------- .nv.info._Z30prepareHorizontalPottsProblemsPfS_S_S_S_S_fjjj --------------------------
	.section	.nv.info._Z30prepareHorizontalPottsProblemsPfS_S_S_S_S_fjjj,"",@"SHT_CUDA_INFO"
	.sectionflags	@""
	.align	4


	//----- nvinfo : EIATTR_CUDA_API_VERSION
	.align		4
        /*0000*/ 	.byte	0x04, 0x37
        /*0002*/ 	.short	(.L_187 - .L_186)
.L_186:
        /*0004*/ 	.word	0x00000082


	//----- nvinfo : EIATTR_KPARAM_INFO
	.align		4
.L_187:
        /*0008*/ 	.byte	0x04, 0x17
        /*000a*/ 	.short	(.L_189 - .L_188)
.L_188:
        /*000c*/ 	.word	0x00000000
        /*0010*/ 	.short	0x0009
        /*0012*/ 	.short	0x003c
        /*0014*/ 	.byte	0x00, 0xf0, 0x11, 0x00


	//----- nvinfo : EIATTR_KPARAM_INFO
	.align		4
.L_189:
        /*0018*/ 	.byte	0x04, 0x17
        /*001a*/ 	.short	(.L_191 - .L_190)
.L_190:
        /*001c*/ 	.word	0x00000000
        /*0020*/ 	.short	0x0008
        /*0022*/ 	.short	0x0038
        /*0024*/ 	.byte	0x00, 0xf0, 0x11, 0x00


	//----- nvinfo : EIATTR_KPARAM_INFO
	.align		4
.L_191:
        /*0028*/ 	.byte	0x04, 0x17
        /*002a*/ 	.short	(.L_193 - .L_192)
.L_192:
        /*002c*/ 	.word	0x00000000
        /*0030*/ 	.short	0x0007
        /*0032*/ 	.short	0x0034
        /*0034*/ 	.byte	0x00, 0xf0, 0x11, 0x00


	//----- nvinfo : EIATTR_KPARAM_INFO
	.align		4
.L_193:
        /*0038*/ 	.byte	0x04, 0x17
        /*003a*/ 	.short	(.L_195 - .L_194)
.L_194:
        /*003c*/ 	.word	0x00000000
        /*0040*/ 	.short	0x0006
        /*0042*/ 	.short	0x0030
        /*0044*/ 	.byte	0x00, 0xf0, 0x11, 0x00


	//----- nvinfo : EIATTR_KPARAM_INFO
	.align		4
.L_195:
        /*0048*/ 	.byte	0x04, 0x17
        /*004a*/ 	.short	(.L_197 - .L_196)
.L_196:
        /*004c*/ 	.word	0x00000000
        /*0050*/ 	.short	0x0005
        /*0052*/ 	.short	0x0028
        /*0054*/ 	.byte	0x00, 0xf5, 0x21, 0x00


	//----- nvinfo : EIATTR_KPARAM_INFO
	.align		4
.L_197:
        /*0058*/ 	.byte	0x04, 0x17
        /*005a*/ 	.short	(.L_199 - .L_198)
.L_198:
        /*005c*/ 	.word	0x00000000
        /*0060*/ 	.short	0x0004
        /*0062*/ 	.short	0x0020
        /*0064*/ 	.byte	0x00, 0xf5, 0x21, 0x00


	//----- nvinfo : EIATTR_KPARAM_INFO
	.align		4
.L_199:
        /*0068*/ 	.byte	0x04, 0x17
        /*006a*/ 	.short	(.L_201 - .L_200)
.L_200:
        /*006c*/ 	.word	0x00000000
        /*0070*/ 	.short	0x0003
        /*0072*/ 	.short	0x0018
        /*0074*/ 	.byte	0x00, 0xf5, 0x21, 0x00


	//----- nvinfo : EIATTR_KPARAM_INFO
	.align		4
.L_201:
        /*0078*/ 	.byte	0x04, 0x17
        /*007a*/ 	.short	(.L_203 - .L_202)
.L_202:
        /*007c*/ 	.word	0x00000000
        /*0080*/ 	.short	0x0002
        /*0082*/ 	.short	0x0010
        /*0084*/ 	.byte	0x00, 0xf5, 0x21, 0x00


	//----- nvinfo : EIATTR_KPARAM_INFO
	.align		4
.L_203:
        /*0088*/ 	.byte	0x04, 0x17
        /*008a*/ 	.short	(.L_205 - .L_204)
.L_204:
        /*008c*/ 	.word	0x00000000
        /*0090*/ 	.short	0x0001
        /*0092*/ 	.short	0x0008
        /*0094*/ 	.byte	0x00, 0xf5, 0x21, 0x00


	//----- nvinfo : EIATTR_KPARAM_INFO
	.align		4
.L_205:
        /*0098*/ 	.byte	0x04, 0x17
        /*009a*/ 	.short	(.L_207 - .L_206)
.L_206:
        /*009c*/ 	.word	0x00000000
        /*00a0*/ 	.short	0x0000
        /*00a2*/ 	.short	0x0000
        /*00a4*/ 	.byte	0x00, 0xf5, 0x21, 0x00


	//----- nvinfo : EIATTR_SPARSE_MMA_MASK
	.align		4
.L_207:
        /*00a8*/ 	.byte	0x03, 0x50
        /*00aa*/ 	.short	0x0000


	//----- nvinfo : EIATTR_MAXREG_COUNT
	.align		4
        /*00ac*/ 	.byte	0x03, 0x1b
        /*00ae*/ 	.short	0x00ff


	//----- nvinfo : EIATTR_MERCURY_ISA_VERSION
	.align		4
        /*00b0*/ 	.byte	0x03, 0x5f
        /*00b2*/ 	.short	0x0101


	//----- nvinfo : EIATTR_VRC_CTA_INIT_COUNT
	.align		4
        /*00b4*/ 	.byte	0x02, 0x4a
	.zero		1
	.zero		1


	//----- nvinfo : EIATTR_EXIT_INSTR_OFFSETS
	.align		4
        /*00b8*/ 	.byte	0x04, 0x1c
        /*00ba*/ 	.short	(.L_209 - .L_208)


	//   ....[0]....
.L_208:
        /*00bc*/ 	.word	0x00000120


	//   ....[1]....
        /*00c0*/ 	.word	0x000003a0


	//----- nvinfo : EIATTR_CRS_STACK_SIZE
	.align		4
.L_209:
        /*00c4*/ 	.byte	0x04, 0x1e
        /*00c6*/ 	.short	(.L_211 - .L_210)
.L_210:
        /*00c8*/ 	.word	0x00000000


	//----- nvinfo : EIATTR_CBANK_PARAM_SIZE
	.align		4
.L_211:
        /*00cc*/ 	.byte	0x03, 0x19
        /*00ce*/ 	.short	0x0040


	//----- nvinfo : EIATTR_PARAM_CBANK
	.align		4
        /*00d0*/ 	.byte	0x04, 0x0a
        /*00d2*/ 	.short	(.L_213 - .L_212)
	.align		4
.L_212:
        /*00d4*/ 	.word	index@(.nv.constant0._Z30prepareHorizontalPottsProblemsPfS_S_S_S_S_fjjj)
        /*00d8*/ 	.short	0x0380
        /*00da*/ 	.short	0x0040


	//----- nvinfo : EIATTR_SW_WAR
	.align		4
.L_213:
        /*00dc*/ 	.byte	0x04, 0x36
        /*00de*/ 	.short	(.L_215 - .L_214)
.L_214:
        /*00e0*/ 	.word	0x00000008
.L_215:


//--------------------- .nv.info._Z24updateWeightsPrimeKernelPfS_jjf --------------------------
	.section	.nv.info._Z24updateWeightsPrimeKernelPfS_jjf,"",@"SHT_CUDA_INFO"
	.sectionflags	@""
	.align	4


	//----- nvinfo : EIATTR_CUDA_API_VERSION
	.align		4
        /*0000*/ 	.byte	0x04, 0x37
        /*0002*/ 	.short	(.L_217 - .L_216)
.L_216:
        /*0004*/ 	.word	0x00000082


	//----- nvinfo : EIATTR_KPARAM_INFO
	.align		4
.L_217:
        /*0008*/ 	.byte	0x04, 0x17
        /*000a*/ 	.short	(.L_219 - .L_218)
.L_218:
        /*000c*/ 	.word	0x00000000
        /*0010*/ 	.short	0x0004
        /*0012*/ 	.short	0x0018
        /*0014*/ 	.byte	0x00, 0xf0, 0x11, 0x00


	//----- nvinfo : EIATTR_KPARAM_INFO
	.align		4
.L_219:
        /*0018*/ 	.byte	0x04, 0x17
        /*001a*/ 	.short	(.L_221 - .L_220)
.L_220:
        /*001c*/ 	.word	0x00000000
        /*0020*/ 	.short	0x0003
        /*0022*/ 	.short	0x0014
        /*0024*/ 	.byte	0x00, 0xf0, 0x11, 0x00


	//----- nvinfo : EIATTR_KPARAM_INFO
	.align		4
.L_221:
        /*0028*/ 	.byte	0x04, 0x17
        /*002a*/ 	.short	(.L_223 - .L_222)
.L_222:
        /*002c*/ 	.word	0x00000000
        /*0030*/ 	.short	0x0002
        /*0032*/ 	.short	0x0010
        /*0034*/ 	.byte	0x00, 0xf0, 0x11, 0x00


	//----- nvinfo : EIATTR_KPARAM_INFO
	.align		4
.L_223:
        /*0038*/ 	.byte	0x04, 0x17
        /*003a*/ 	.short	(.L_225 - .L_224)
.L_224:
        /*003c*/ 	.word	0x00000000
        /*0040*/ 	.short	0x0001
        /*0042*/ 	.short	0x0008
        /*0044*/ 	.byte	0x00, 0xf5, 0x21, 0x00


	//----- nvinfo : EIATTR_KPARAM_INFO
	.align		4
.L_225:
        /*0048*/ 	.byte	0x04, 0x17
        /*004a*/ 	.short	(.L_227 - .L_226)
.L_226:
        /*004c*/ 	.word	0x00000000
        /*0050*/ 	.short	0x0000
        /*0052*/ 	.short	0x0000
        /*0054*/ 	.byte	0x00, 0xf5, 0x21, 0x00


	//----- nvinfo : EIATTR_SPARSE_MMA_MASK
	.align		4
.L_227:
        /*0058*/ 	.byte	0x03, 0x50
        /*005a*/ 	.short	0x0000


	//----- nvinfo : EIATTR_MAXREG_COUNT
	.align		4
        /*005c*/ 	.byte	0x03, 0x1b
        /*005e*/ 	.short	0x00ff


	//----- nvinfo : EIATTR_MERCURY_ISA_VERSION
	.align		4
        /*0060*/ 	.byte	0x03, 0x5f
        /*0062*/ 	.short	0x0101


	//----- nvinfo : EIATTR_VRC_CTA_INIT_COUNT
	.align		4
        /*0064*/ 	.byte	0x02, 0x4a
	.zero		1
	.zero		1


	//----- nvinfo : EIATTR_EXIT_INSTR_OFFSETS
	.align		4
        /*0068*/ 	.byte	0x04, 0x1c
        /*006a*/ 	.short	(.L_229 - .L_228)


	//   ....[0]....
.L_228:
        /*006c*/ 	.word	0x000000c0


	//   ....[1]....
        /*0070*/ 	.word	0x00000170


	//----- nvinfo : EIATTR_CBANK_PARAM_SIZE
	.align		4
.L_229:
        /*0074*/ 	.byte	0x03, 0x19
        /*0076*/ 	.short	0x001c


	//----- nvinfo : EIATTR_PARAM_CBANK
	.align		4
        /*0078*/ 	.byte	0x04, 0x0a
        /*007a*/ 	.short	(.L_231 - .L_230)
	.align		4
.L_230:
        /*007c*/ 	.word	index@(.nv.constant0._Z24updateWeightsPrimeKernelPfS_jjf)
        /*0080*/ 	.short	0x0380
        /*0082*/ 	.short	0x001c


	//----- nvinfo : EIATTR_SW_WAR
	.align		4
.L_231:
        /*0084*/ 	.byte	0x04, 0x36
        /*0086*/ 	.short	(.L_233 - .L_232)
.L_232:
        /*0088*/ 	.word	0x00000008
.L_233:


//--------------------- .nv.info._Z16setWeightsKernelPfjj --------------------------
	.section	.nv.info._Z16setWeightsKernelPfjj,"",@"SHT_CUDA_INFO"
	.sectionflags	@""
	.align	4


	//----- nvinfo : EIATTR_CUDA_API_VERSION
	.align		4
        /*0000*/ 	.byte	0x04, 0x37
        /*0002*/ 	.short	(.L_235 - .L_234)
.L_234:
        /*0004*/ 	.word	0x00000082


	//----- nvinfo : EIATTR_KPARAM_INFO
	.align		4
.L_235:
        /*0008*/ 	.byte	0x04, 0x17
        /*000a*/ 	.short	(.L_237 - .L_236)
.L_236:
        /*000c*/ 	.word	0x00000000
        /*0010*/ 	.short	0x0002
        /*0012*/ 	.short	0x000c
        /*0014*/ 	.byte	0x00, 0xf0, 0x11, 0x00


	//----- nvinfo : EIATTR_KPARAM_INFO
	.align		4
.L_237:
        /*0018*/ 	.byte	0x04, 0x17
        /*001a*/ 	.short	(.L_239 - .L_238)
.L_238:
        /*001c*/ 	.word	0x00000000
        /*0020*/ 	.short	0x0001
        /*0022*/ 	.short	0x0008
        /*0024*/ 	.byte	0x00, 0xf0, 0x11, 0x00


	//----- nvinfo : EIATTR_KPARAM_INFO
	.align		4
.L_239:
        /*0028*/ 	.byte	0x04, 0x17
        /*002a*/ 	.short	(.L_241 - .L_240)
.L_240:
        /*002c*/ 	.word	0x00000000
        /*0030*/ 	.short	0x0000
        /*0032*/ 	.short	0x0000
        /*0034*/ 	.byte	0x00, 0xf5, 0x21, 0x00


	//----- nvinfo : EIATTR_SPARSE_MMA_MASK
	.align		4
.L_241:
        /*0038*/ 	.byte	0x03, 0x50
        /*003a*/ 	.short	0x0000


	//----- nvinfo : EIATTR_MAXREG_COUNT
	.align		4
        /*003c*/ 	.byte	0x03, 0x1b
        /*003e*/ 	.short	0x00ff


	//----- nvinfo : EIATTR_MERCURY_ISA_VERSION
	.align		4
        /*0040*/ 	.byte	0x03, 0x5f
        /*0042*/ 	.short	0x0101


	//----- nvinfo : EIATTR_VRC_CTA_INIT_COUNT
	.align		4
        /*0044*/ 	.byte	0x02, 0x4a
	.zero		1
	.zero		1


	//----- nvinfo : EIATTR_EXIT_INSTR_OFFSETS
	.align		4
        /*0048*/ 	.byte	0x04, 0x1c
        /*004a*/ 	.short	(.L_243 - .L_242)


	//   ....[0]....
.L_242:
        /*004c*/ 	.word	0x000000c0


	//   ....[1]....
        /*0050*/ 	.word	0x00000130


	//----- nvinfo : EIATTR_CBANK_PARAM_SIZE
	.align		4
.L_243:
        /*0054*/ 	.byte	0x03, 0x19
        /*0056*/ 	.short	0x0010


	//----- nvinfo : EIATTR_PARAM_CBANK
	.align		4
        /*0058*/ 	.byte	0x04, 0x0a
        /*005a*/ 	.short	(.L_245 - .L_244)
	.align		4
.L_244:
        /*005c*/ 	.word	index@(.nv.constant0._Z16setWeightsKernelPfjj)
        /*0060*/ 	.short	0x0380
        /*0062*/ 	.short	0x0010


	//----- nvinfo : EIATTR_SW_WAR
	.align		4
.L_245:
        /*0064*/ 	.byte	0x04, 0x36
        /*0066*/ 	.short	(.L_247 - .L_246)
.L_246:
        /*0068*/ 	.word	0x00000008
.L_247:


//--------------------- .nv.info._Z16printArrayKernelPfjj --------------------------
	.section	.nv.info._Z16printArrayKernelPfjj,"",@"SHT_CUDA_INFO"
	.sectionflags	@""
	.align	4


	//----- nvinfo : EIATTR_CUDA_API_VERSION
	.align		4
        /*0000*/ 	.byte	0x04, 0x37
        /*0002*/ 	.short	(.L_249 - .L_248)
.L_248:
        /*0004*/ 	.word	0x00000082


	//----- nvinfo : EIATTR_KPARAM_INFO
	.align		4
.L_249:
        /*0008*/ 	.byte	0x04, 0x17
        /*000a*/ 	.short	(.L_251 - .L_250)
.L_250:
        /*000c*/ 	.word	0x00000000
        /*0010*/ 	.short	0x0002
        /*0012*/ 	.short	0x000c
        /*0014*/ 	.byte	0x00, 0xf0, 0x11, 0x00


	//----- nvinfo : EIATTR_KPARAM_INFO
	.align		4
.L_251:
        /*0018*/ 	.byte	0x04, 0x17
        /*001a*/ 	.short	(.L_253 - .L_252)
.L_252:
        /*001c*/ 	.word	0x00000000
        /*0020*/ 	.short	0x0001
        /*0022*/ 	.short	0x0008
        /*0024*/ 	.byte	0x00, 0xf0, 0x11, 0x00


	//----- nvinfo : EIATTR_KPARAM_INFO
	.align		4
.L_253:
        /*0028*/ 	.byte	0x04, 0x17
        /*002a*/ 	.short	(.L_255 - .L_254)
.L_254:
        /*002c*/ 	.word	0x00000000
        /*0030*/ 	.short	0x0000
        /*0032*/ 	.short	0x0000
        /*0034*/ 	.byte	0x00, 0xf5, 0x21, 0x00


	//----- nvinfo : EIATTR_SPARSE_MMA_MASK
	.align		4
.L_255:
        /*0038*/ 	.byte	0x03, 0x50
        /*003a*/ 	.short	0x0000


	//----- nvinfo : EIATTR_MAXREG_COUNT
	.align		4
        /*003c*/ 	.byte	0x03, 0x1b
        /*003e*/ 	.short	0x00ff


	//----- nvinfo : EIATTR_EXTERNS
	.align		4
        /*0040*/ 	.byte	0x04, 0x0f
        /*0042*/ 	.short	(.L_257 - .L_256)


	//   ....[0]....
	.align		4
.L_256:
        /*0044*/ 	.word	index@(vprintf)


	//----- nvinfo : EIATTR_MERCURY_ISA_VERSION
	.align		4
.L_257:
        /*0048*/ 	.byte	0x03, 0x5f
        /*004a*/ 	.short	0x0101


	//----- nvinfo : EIATTR_VRC_CTA_INIT_COUNT
	.align		4
        /*004c*/ 	.byte	0x02, 0x4a
	.zero		1
	.zero		1


	//----- nvinfo : EIATTR_SYSCALL_OFFSETS
	.align		4
        /*0050*/ 	.byte	0x04, 0x46
        /*0052*/ 	.short	(.L_259 - .L_258)


	//   ....[0]....
.L_258:
        /*0054*/ 	.word	0x00000220


	//----- nvinfo : EIATTR_EXIT_INSTR_OFFSETS
	.align		4
.L_259:
        /*0058*/ 	.byte	0x04, 0x1c
        /*005a*/ 	.short	(.L_261 - .L_260)


	//   ....[0]....
.L_260:
        /*005c*/ 	.word	0x00000110


	//   ....[1]....
        /*0060*/ 	.word	0x00000180


	//   ....[2]....
        /*0064*/ 	.word	0x00000230


	//----- nvinfo : EIATTR_CRS_STACK_SIZE
	.align		4
.L_261:
        /*0068*/ 	.byte	0x04, 0x1e
        /*006a*/ 	.short	(.L_263 - .L_262)
.L_262:
        /*006c*/ 	.word	0x00000000


	//----- nvinfo : EIATTR_CBANK_PARAM_SIZE
	.align		4
.L_263:
        /*0070*/ 	.byte	0x03, 0x19
        /*0072*/ 	.short	0x0010


	//----- nvinfo : EIATTR_PARAM_CBANK
	.align		4
        /*0074*/ 	.byte	0x04, 0x0a
        /*0076*/ 	.short	(.L_265 - .L_264)
	.align		4
.L_264:
        /*0078*/ 	.word	index@(.nv.constant0._Z16printArrayKernelPfjj)
        /*007c*/ 	.short	0x0380
        /*007e*/ 	.short	0x0010


	//----- nvinfo : EIATTR_SW_WAR
	.align		4
.L_265:
        /*0080*/ 	.byte	0x04, 0x36
        /*0082*/ 	.short	(.L_267 - .L_266)
.L_266:
        /*0084*/ 	.word	0x00000008
.L_267:


//--------------------- .nv.callgraph             --------------------------
	.section	.nv.callgraph,"",@"SHT_CUDA_CALLGRAPH"
	.align	4
	.sectionentsize	8
	.align		4
        /*0000*/ 	.word	0x00000000
	.align		4
        /*0004*/ 	.word	0xffffffff
	.align		4
        /*0008*/ 	.word	index@(_Z30applyVerticalPottsSolverKernelPfS_fjjj)
	.align		4
        /*000c*/ 	.word	index@(vprintf)
	.align		4
        /*0010*/ 	.word	index@(_Z32applyHorizontalPottsSolverKernelPfS_fjjj)
	.align		4
        /*0014*/ 	.word	index@(free)
	.align		4
        /*0018*/ 	.word	index@(_Z32applyHorizontalPottsSolverKernelPfS_fjjj)
	.align		4
        /*001c*/ 	.word	index@(malloc)
	.align		4
        /*0020*/ 	.word	index@(_Z16printArrayKernelPfjj)
	.align		4
        /*0024*/ 	.word	index@(vprintf)
	.align		4
        /*0028*/ 	.word	0x00000000
	.align		4
        /*002c*/ 	.word	0xfffffffe
	.align		4
        /*0030*/ 	.word	0x00000000
	.align		4
        /*0034*/ 	.word	0xfffffffd
	.align		4
        /*0038*/ 	.word	0x00000000
	.align		4
        /*003c*/ 	.word	0xfffffffc


//--------------------- .nv.constant4             --------------------------
	.section	.nv.constant4,"a",@progbits
	.align	8
	.align		8
.nv.constant4:
        /*0000*/ 	.dword	vprintf
	.align		8
        /*0008*/ 	.dword	$str
	.align		8
        /*0010*/ 	.dword	$str$1
	.align		8
        /*0018*/ 	.dword	malloc
	.align		8
        /*0020*/ 	.dword	free


//--------------------- .text._Z30applyVerticalPottsSolverKernelPfS_fjjj --------------------------
	.section	.text._Z30applyVerticalPottsSolverKernelPfS_fjjj,"ax",@progbits
	.align	128
        .global         _Z30applyVerticalPottsSolverKernelPfS_fjjj
        .type           _Z30applyVerticalPottsSolverKernelPfS_fjjj,@function
        .size           _Z30applyVerticalPottsSolverKernelPfS_fjjj,(.L_x_143 - _Z30applyVerticalPottsSolverKernelPfS_fjjj)
        .other          _Z30applyVerticalPottsSolverKernelPfS_fjjj,@"STO_CUDA_ENTRY STV_DEFAULT"
_Z30applyVerticalPottsSolverKernelPfS_fjjj:
.text._Z30applyVerticalPottsSolverKernelPfS_fjjj:
[----:B------:R-:W0:Y:S01]  /*0000*/  LDC R1, c[0x0][0x37c] ;  /* 0x0000df00ff017b82 */ /* 0x000e220000000800 */
[----:B------:R-:W1:Y:S01]  /*0010*/  S2R R0, SR_TID.X ;  /* 0x0000000000007919 */ /* 0x000e620000002100 */
[----:B------:R-:W2:Y:S01]  /*0020*/  LDCU UR5, c[0x0][0x2fc] ;  /* 0x00005f80ff0577ac */ /* 0x000ea20008000800 */
[----:B0-----:R-:W-:Y:S01]  /*0030*/  VIADD R1, R1, 0xfffffff8 ;  /* 0xfffffff801017836 */ /* 0x001fe20000000000 */
[----:B------:R-:W1:Y:S01]  /*0040*/  S2R R3, SR_CTAID.X ;  /* 0x0000000000037919 */ /* 0x000e620000002500 */
[----:B------:R-:W1:Y:S01]  /*0050*/  LDCU UR6, c[0x0][0x360] ;  /* 0x00006c00ff0677ac */ /* 0x000e620008000800 */
[----:B------:R-:W0:Y:S01]  /*0060*/  LDCU UR7, c[0x0][0x394] ;  /* 0x00007280ff0777ac */ /* 0x000e220008000800 */
[----:B------:R-:W3:Y:S02]  /*0070*/  LDCU UR4, c[0x0][0x2f8] ;  /* 0x00005f00ff0477ac */ /* 0x000ee40008000800 */
[----:B---3--:R-:W-:Y:S01]  /*0080*/  IADD3 R6, P1, PT, R1, UR4, RZ ;  /* 0x0000000401067c10 */ /* 0x008fe2000ff3e0ff */
[----:B-1----:R-:W-:-:S04]  /*0090*/  IMAD R0, R3, UR6, R0 ;  /* 0x0000000603007c24 */ /* 0x002fc8000f8e0200 */
[----:B--2---:R-:W-:Y:S01]  /*00a0*/  IMAD.X R7, RZ, RZ, UR5, P1 ;  /* 0x00000005ff077e24 */ /* 0x004fe200088e06ff */
[----:B0-----:R-:W-:-:S13]  /*00b0*/  ISETP.GE.U32.AND P0, PT, R0, UR7, PT ;  /* 0x0000000700007c0c */ /* 0x001fda000bf06070 */
[----:B------:R-:W-:Y:S05]  /*00c0*/  @P0 EXIT ;  /* 0x000000000000094d */ /* 0x000fea0003800000 */
[----:B------:R-:W-:Y:S01]  /*00d0*/  MOV R2, 0x0 ;  /* 0x0000000000027802 */ /* 0x000fe20000000f00 */
[----:B------:R0:W-:Y:S01]  /*00e0*/  STL [R1], R0 ;  /* 0x0000000001007387 */ /* 0x0001e20000100800 */
[----:B------:R-:W1:Y:S04]  /*00f0*/  LDCU.64 UR4, c[0x4][0x10] ;  /* 0x01000200ff0477ac */ /* 0x000e680008000a00 */
[----:B------:R-:W2:Y:S01]  /*0100*/  LDC.64 R2, c[0x4][R2] ;  /* 0x0100000002027b82 */ /* 0x000ea20000000a00 */
[----:B-1----:R-:W-:Y:S01]  /*0110*/  MOV R4, UR4 ;  /* 0x0000000400047c02 */ /* 0x002fe20008000f00 */
[----:B0-----:R-:W-:-:S07]  /*0120*/  IMAD.U32 R5, RZ, RZ, UR5 ;  /* 0x00000005ff057e24 */ /* 0x001fce000f8e00ff */
[----:B------:R-:W-:-:S07]  /*0130*/  LEPC R20, `(.L_x_0) ;  /* 0x000000001014794e */ /* 0x000fce0000000000 */
[----:B--2---:R-:W-:Y:S05]  /*0140*/  CALL.ABS.NOINC R2 ;  /* 0x0000000002007343 */ /* 0x004fea0003c00000 */
.L_x_0:
[----:B------:R-:W-:Y:S05]  /*0150*/  EXIT ;  /* 0x000000000000794d */ /* 0x000fea0003800000 */
.L_x_1:
[----:B------:R-:W-:-:S00]  /*0160*/  BRA `(.L_x_1) ;  /* 0xfffffffc00fc7947 */ /* 0x000fc0000383ffff */
[----:B------:R-:W-:-:S00]  /*0170*/  NOP ;  /* 0x0000000000007918 */ /* 0x000fc00000000000 */
        /* <DEDUP_REMOVED lines=8> */
.L_x_143:


//--------------------- .text._Z32applyHorizontalPottsSolverKernelPfS_fjjj --------------------------
	.section	.text._Z32applyHorizontalPottsSolverKernelPfS_fjjj,"ax",@progbits
	.align	128
        .global         _Z32applyHorizontalPottsSolverKernelPfS_fjjj
        .type           _Z32applyHorizontalPottsSolverKernelPfS_fjjj,@function
        .size           _Z32applyHorizontalPottsSolverKernelPfS_fjjj,(.L_x_140 - _Z32applyHorizontalPottsSolverKernelPfS_fjjj)
        .other          _Z32applyHorizontalPottsSolverKernelPfS_fjjj,@"STO_CUDA_ENTRY STV_DEFAULT"
_Z32applyHorizontalPottsSolverKernelPfS_fjjj:
.text._Z32applyHorizontalPottsSolverKernelPfS_fjjj:
[----:B------:R-:W0:Y:S01]  /*0000*/  LDC R1, c[0x0][0x37c] ;  /* 0x0000df00ff017b82 */ /* 0x000e220000000800 */
[----:B------:R-:W1:Y:S01]  /*0010*/  S2R R32, SR_TID.Y ;  /* 0x0000000000207919 */ /* 0x000e620000002200 */
[----:B------:R-:W1:Y:S01]  /*0020*/  LDCU UR4, c[0x0][0x364] ;  /* 0x00006c80ff0477ac */ /* 0x000e620008000800 */
[----:B------:R-:W1:Y:S01]  /*0030*/  S2R R3, SR_CTAID.Y ;  /* 0x0000000000037919 */ /* 0x000e620000002600 */
[----:B------:R-:W2:Y:S01]  /*0040*/  LDCU UR5, c[0x0][0x398] ;  /* 0x00007300ff0577ac */ /* 0x000ea20008000800 */
[----:B-1----:R-:W-:-:S05]  /*0050*/  IMAD R32, R3, UR4, R32 ;  /* 0x0000000403207c24 */ /* 0x002fca000f8e0220 */
[----:B--2---:R-:W-:-:S13]  /*0060*/  ISETP.GE.U32.AND P0, PT, R32, UR5, PT ;  /* 0x0000000520007c0c */ /* 0x004fda000bf06070 */
[----:B0-----:R-:W-:Y:S05]  /*0070*/  @P0 EXIT ;  /* 0x000000000000094d */ /* 0x001fea0003800000 */
[----:B------:R-:W0:Y:S01]  /*0080*/  LDCU UR36, c[0x0][0x394] ;  /* 0x00007280ff2477ac */ /* 0x000e220008000800 */
[----:B------:R-:W-:-:S04]  /*0090*/  MOV R2, 0x18 ;  /* 0x0000001800027802 */ /* 0x000fc80000000f00 */
[----:B------:R1:W2:Y:S01]  /*00a0*/  LDC.64 R6, c[0x4][R2] ;  /* 0x0100000002067b82 */ /* 0x0002a20000000a00 */
[----:B0-----:R-:W-:-:S06]  /*00b0*/  UIMAD.WIDE.U32 UR36, UR36, 0x4, URZ ;  /* 0x00000004242478a5 */ /* 0x001fcc000f8e00ff */
[----:B------:R-:W-:Y:S01]  /*00c0*/  IMAD.U32 R9, RZ, RZ, UR37 ;  /* 0x00000025ff097e24 */ /* 0x000fe2000f8e00ff */
[----:B------:R-:W-:Y:S01]  /*00d0*/  MOV R4, UR36 ;  /* 0x0000002400047c02 */ /* 0x000fe20008000f00 */
[----:B------:R-:W-:Y:S01]  /*00e0*/  IMAD.U32 R5, RZ, RZ, UR37 ;  /* 0x00000025ff057e24 */ /* 0x000fe2000f8e00ff */
[----:B------:R-:W-:Y:S02]  /*00f0*/  MOV R8, UR36 ;  /* 0x0000002400087c02 */ /* 0x000fe40008000f00 */
[----:B-1----:R-:W-:-:S07]  /*0100*/  MOV R5, R9 ;  /* 0x0000000900057202 */ /* 0x002fce0000000f00 */
[----:B------:R-:W-:-:S07]  /*0110*/  LEPC R20, `(.L_x_2) ;  /* 0x000000001014794e */ /* 0x000fce0000000000 */
[----:B--2---:R-:W-:Y:S05]  /*0120*/  CALL.ABS.NOINC R6 ;  /* 0x0000000006007343 */ /* 0x004fea0003c00000 */
.L_x_2:
[----:B------:R0:W1:Y:S01]  /*0130*/  LDC.64 R6, c[0x4][R2] ;  /* 0x0100000002067b82 */ /* 0x0000620000000a00 */
[----:B------:R-:W-:Y:S01]  /*0140*/  IMAD.U32 R8, RZ, RZ, UR36 ;  /* 0x00000024ff087e24 */ /* 0x000fe2000f8e00ff */
[----:B------:R-:W-:Y:S01]  /*0150*/  MOV R11, UR37 ;  /* 0x00000025000b7c02 */ /* 0x000fe20008000f00 */
[----:B------:R-:W-:Y:S01]  /*0160*/  IMAD.MOV.U32 R24, RZ, RZ, R4 ;  /* 0x000000ffff187224 */ /* 0x000fe200078e0004 */
[----:B------:R-:W-:Y:S01]  /*0170*/  MOV R25, R5 ;  /* 0x0000000500197202 */ /* 0x000fe20000000f00 */
[----:B------:R-:W-:Y:S01]  /*0180*/  IMAD.U32 R10, RZ, RZ, UR36 ;  /* 0x00000024ff0a7e24 */ /* 0x000fe2000f8e00ff */
[----:B------:R-:W-:Y:S01]  /*0190*/  MOV R9, UR37 ;  /* 0x0000002500097c02 */ /* 0x000fe20008000f00 */
[----:B------:R-:W-:Y:S01]  /*01a0*/  IMAD.MOV.U32 R4, RZ, RZ, R8 ;  /* 0x000000ffff047224 */ /* 0x000fe200078e0008 */
[----:B0-----:R-:W-:-:S07]  /*01b0*/  MOV R5, R11 ;  /* 0x0000000b00057202 */ /* 0x001fce0000000f00 */
[----:B------:R-:W-:-:S07]  /*01c0*/  LEPC R20, `(.L_x_3) ;  /* 0x000000001014794e */ /* 0x000fce0000000000 */
[----:B-1----:R-:W-:Y:S05]  /*01d0*/  CALL.ABS.NOINC R6 ;  /* 0x0000000006007343 */ /* 0x002fea0003c00000 */
.L_x_3:
[----:B------:R-:W0:Y:S01]  /*01e0*/  LDC R33, c[0x0][0x394] ;  /* 0x0000e500ff217b82 */ /* 0x000e220000000800 */
[----:B------:R-:W-:Y:S01]  /*01f0*/  IMAD.MOV.U32 R16, RZ, RZ, R4 ;  /* 0x000000ffff107224 */ /* 0x000fe200078e0004 */
[----:B------:R-:W-:-:S06]  /*0200*/  MOV R17, R5 ;  /* 0x0000000500117202 */ /* 0x000fcc0000000f00 */
[----:B------:R-:W0:Y:S08]  /*0210*/  LDC R6, c[0x0][0x39c] ;  /* 0x0000e700ff067b82 */ /* 0x000e300000000800 */
[----:B------:R1:W2:Y:S01]  /*0220*/  LDC.64 R8, c[0x4][R2] ;  /* 0x0100000002087b82 */ /* 0x0002a20000000a00 */
[C---:B0-----:R-:W-:Y:S02]  /*0230*/  IMAD R6, R33.reuse, R6, R6 ;  /* 0x0000000621067224 */ /* 0x041fe400078e0206 */
[----:B------:R-:W-:-:S02]  /*0240*/  VIADD R33, R33, 0x1 ;  /* 0x0000000121217836 */ /* 0x000fc40000000000 */
[----:B------:R-:W-:-:S04]  /*0250*/  IMAD.WIDE.U32 R6, R6, 0x4, RZ ;  /* 0x0000000406067825 */ /* 0x000fc800078e00ff */
[----:B------:R-:W-:Y:S01]  /*0260*/  IMAD.MOV.U32 R4, RZ, RZ, R6 ;  /* 0x000000ffff047224 */ /* 0x000fe200078e0006 */
[----:B-12---:R-:W-:-:S07]  /*0270*/  MOV R5, R7 ;  /* 0x0000000700057202 */ /* 0x006fce0000000f00 */
[----:B------:R-:W-:-:S07]  /*0280*/  LEPC R20, `(.L_x_4) ;  /* 0x000000001014794e */ /* 0x000fce0000000000 */
[----:B------:R-:W-:Y:S05]  /*0290*/  CALL.ABS.NOINC R8 ;  /* 0x0000000008007343 */ /* 0x000fea0003c00000 */
.L_x_4:
[----:B------:R0:W1:Y:S01]  /*02a0*/  LDC.64 R6, c[0x4][R2] ;  /* 0x0100000002067b82 */ /* 0x0000620000000a00 */
[----:B------:R-:W-:Y:S01]  /*02b0*/  IMAD.WIDE.U32 R28, R33, 0x4, RZ ;  /* 0x00000004211c7825 */ /* 0x000fe200078e00ff */
[----:B------:R-:W-:-:S03]  /*02c0*/  MOV R22, R4 ;  /* 0x0000000400167202 */ /* 0x000fc60000000f00 */
[----:B------:R-:W-:Y:S01]  /*02d0*/  IMAD.MOV.U32 R23, RZ, RZ, R5 ;  /* 0x000000ffff177224 */ /* 0x000fe200078e0005 */
[----:B------:R-:W-:Y:S01]  /*02e0*/  MOV R4, R28 ;  /* 0x0000001c00047202 */ /* 0x000fe20000000f00 */
[----:B------:R-:W-:-:S07]  /*02f0*/  IMAD.MOV.U32 R5, RZ, RZ, R29 ;  /* 0x000000ffff057224 */ /* 0x000fce00078e001d */
[----:B------:R-:W-:-:S07]  /*0300*/  LEPC R20, `(.L_x_5) ;  /* 0x000000001014794e */ /* 0x000fce0000000000 */
[----:B01----:R-:W-:Y:S05]  /*0310*/  CALL.ABS.NOINC R6 ;  /* 0x0000000006007343 */ /* 0x003fea0003c00000 */
.L_x_5:
[----:B------:R0:W1:Y:S01]  /*0320*/  LDC.64 R6, c[0x4][R2] ;  /* 0x0100000002067b82 */ /* 0x0000620000000a00 */
[----:B------:R-:W-:Y:S01]  /*0330*/  MOV R18, R4 ;  /* 0x0000000400127202 */ /* 0x000fe20000000f00 */
[----:B------:R-:W-:Y:S01]  /*0340*/  IMAD.MOV.U32 R19, RZ, RZ, R5 ;  /* 0x000000ffff137224 */ /* 0x000fe200078e0005 */
[----:B------:R-:W-:Y:S01]  /*0350*/  MOV R4, R28 ;  /* 0x0000001c00047202 */ /* 0x000fe20000000f00 */
[----:B------:R-:W-:-:S07]  /*0360*/  IMAD.MOV.U32 R5, RZ, RZ, R29 ;  /* 0x000000ffff057224 */ /* 0x000fce00078e001d */
[----:B------:R-:W-:-:S07]  /*0370*/  LEPC R20, `(.L_x_6) ;  /* 0x000000001014794e */ /* 0x000fce0000000000 */
[----:B01----:R-:W-:Y:S05]  /*0380*/  CALL.ABS.NOINC R6 ;  /* 0x0000000006007343 */ /* 0x003fea0003c00000 */
.L_x_6:
[----:B------:R-:W0:Y:S01]  /*0390*/  LDCU UR4, c[0x0][0x39c] ;  /* 0x00007380ff0477ac */ /* 0x000e220008000800 */
[----:B------:R-:W1:Y:S01]  /*03a0*/  LDC.64 R2, c[0x4][R2] ;  /* 0x0100000002027b82 */ /* 0x000e620000000a00 */
[----:B------:R-:W-:Y:S01]  /*03b0*/  MOV R26, R4 ;  /* 0x00000004001a7202 */ /* 0x000fe20000000f00 */
[----:B------:R-:W-:-:S06]  /*03c0*/  IMAD.MOV.U32 R27, RZ, RZ, R5 ;  /* 0x000000ffff1b7224 */ /* 0x000fcc00078e0005 */
[----:B------:R-:W2:Y:S01]  /*03d0*/  LDC.64 R30, c[0x0][0x358] ;  /* 0x0000d600ff1e7b82 */ /* 0x000ea20000000a00 */
[----:B0-----:R-:W-:-:S06]  /*03e0*/  UIMAD.WIDE.U32 UR4, UR4, 0x4, URZ ;  /* 0x00000004040478a5 */ /* 0x001fcc000f8e00ff */
[----:B------:R-:W-:Y:S01]  /*03f0*/  MOV R6, UR4 ;  /* 0x0000000400067c02 */ /* 0x000fe20008000f00 */
[----:B------:R-:W-:Y:S01]  /*0400*/  IMAD.U32 R9, RZ, RZ, UR5 ;  /* 0x00000005ff097e24 */ /* 0x000fe2000f8e00ff */
[----:B------:R-:W-:Y:S01]  /*0410*/  MOV R8, UR4 ;  /* 0x0000000400087c02 */ /* 0x000fe20008000f00 */
[----:B------:R-:W-:Y:S01]  /*0420*/  IMAD.U32 R7, RZ, RZ, UR5 ;  /* 0x00000005ff077e24 */ /* 0x000fe2000f8e00ff */
[----:B------:R-:W-:Y:S01]  /*0430*/  MOV R4, R6 ;  /* 0x0000000600047202 */ /* 0x000fe20000000f00 */
[----:B------:R-:W-:-:S07]  /*0440*/  IMAD.MOV.U32 R5, RZ, RZ, R9 ;  /* 0x000000ffff057224 */ /* 0x000fce00078e0009 */
[----:B------:R-:W-:-:S07]  /*0450*/  LEPC R20, `(.L_x_7) ;  /* 0x000000001014794e */ /* 0x000fce0000000000 */
[----:B-12---:R-:W-:Y:S05]  /*0460*/  CALL.ABS.NOINC R2 ;  /* 0x0000000002007343 */ /* 0x006fea0003c00000 */
.L_x_7:
[----:B------:R-:W0:Y:S01]  /*0470*/  LDC R7, c[0x0][0x394] ;  /* 0x0000e500ff077b82 */ /* 0x000e220000000800 */
[----:B------:R-:W-:Y:S02]  /*0480*/  IADD3 R8, P0, PT, R22, R28, RZ ;  /* 0x0000001c16087210 */ /* 0x000fe40007f1e0ff */
[C---:B------:R-:W-:Y:S02]  /*0490*/  R2UR UR4, R30.reuse ;  /* 0x000000001e0472ca */ /* 0x040fe400000e0000 */
[----:B------:R-:W-:Y:S01]  /*04a0*/  R2UR UR5, R31 ;  /* 0x000000001f0572ca */ /* 0x000fe200000e0000 */
[----:B------:R-:W-:Y:S01]  /*04b0*/  IMAD.X R9, R23, 0x1, R29, P0 ;  /* 0x0000000117097824 */ /* 0x000fe200000e061d */
[C---:B------:R-:W-:Y:S01]  /*04c0*/  R2UR UR6, R30.reuse ;  /* 0x000000001e0672ca */ /* 0x040fe200000e0000 */
[----:B------:R-:W-:Y:S01]  /*04d0*/  IMAD.MOV.U32 R29, RZ, RZ, R5 ;  /* 0x000000ffff1d7224 */ /* 0x000fe200078e0005 */
[----:B------:R-:W-:Y:S02]  /*04e0*/  R2UR UR7, R31 ;  /* 0x000000001f0772ca */ /* 0x000fe400000e0000 */
[----:B------:R-:W-:-:S02]  /*04f0*/  R2UR UR8, R30 ;  /* 0x000000001e0872ca */ /* 0x000fc400000e0000 */
[C---:B------:R-:W-:Y:S02]  /*0500*/  R2UR UR9, R31.reuse ;  /* 0x000000001f0972ca */ /* 0x040fe400000e0000 */
[C---:B------:R-:W-:Y:S02]  /*0510*/  R2UR UR10, R30.reuse ;  /* 0x000000001e0a72ca */ /* 0x040fe400000e0000 */
[C---:B------:R-:W-:Y:S01]  /*0520*/  R2UR UR11, R31.reuse ;  /* 0x000000001f0b72ca */ /* 0x040fe200000e0000 */
[----:B------:R1:W-:Y:S01]  /*0530*/  ST.E desc[UR4][R22.64], RZ ;  /* 0x000000ff16007985 */ /* 0x0003e2000c101904 */
[----:B------:R-:W-:Y:S02]  /*0540*/  R2UR UR12, R30 ;  /* 0x000000001e0c72ca */ /* 0x000fe400000e0000 */
[----:B------:R-:W-:Y:S01]  /*0550*/  R2UR UR13, R31 ;  /* 0x000000001f0d72ca */ /* 0x000fe200000e0000 */
[----:B------:R1:W-:Y:S01]  /*0560*/  ST.E desc[UR6][R8.64], RZ ;  /* 0x000000ff08007985 */ /* 0x0003e2000c101906 */
[----:B------:R-:W-:-:S02]  /*0570*/  SHF.L.U32 R3, R33, 0x1, RZ ;  /* 0x0000000121037819 */ /* 0x000fc400000006ff */
[----:B0-----:R-:W-:Y:S02]  /*0580*/  ISETP.NE.AND P0, PT, R7, RZ, PT ;  /* 0x000000ff0700720c */ /* 0x001fe40003f05270 */
[----:B------:R-:W-:Y:S01]  /*0590*/  MOV R28, R4 ;  /* 0x00000004001c7202 */ /* 0x000fe20000000f00 */
[----:B------:R-:W-:-:S05]  /*05a0*/  IMAD.WIDE.U32 R2, R3, 0x4, R22 ;  /* 0x0000000403027825 */ /* 0x000fca00078e0016 */
[----:B------:R1:W-:Y:S04]  /*05b0*/  ST.E desc[UR8][R2.64], RZ ;  /* 0x000000ff02007985 */ /* 0x0003e8000c101908 */
[----:B------:R1:W-:Y:S04]  /*05c0*/  ST.E desc[UR10][R18.64], RZ ;  /* 0x000000ff12007985 */ /* 0x0003e8000c10190a */
[----:B------:R1:W-:Y:S01]  /*05d0*/  ST.E desc[UR12][R26.64], RZ ;  /* 0x000000ff1a007985 */ /* 0x0003e2000c10190c */
[----:B------:R-:W-:Y:S05]  /*05e0*/  @!P0 BRA `(.L_x_8) ;  /* 0x0000002000e48947 */ /* 0x000fea0003800000 */
[----:B------:R-:W0:Y:S01]  /*05f0*/  LDC R12, c[0x0][0x39c] ;  /* 0x0000e700ff0c7b82 */ /* 0x000e220000000800 */
[C---:B------:R-:W-:Y:S01]  /*0600*/  ISETP.NE.AND P2, PT, R7.reuse, 0x1, PT ;  /* 0x000000010700780c */ /* 0x040fe20003f45270 */
[----:B-1----:R-:W-:Y:S01]  /*0610*/  HFMA2 R3, -RZ, RZ, 0, 0 ;  /* 0x00000000ff037431 */ /* 0x002fe200000001ff */
[----:B------:R-:W-:-:S04]  /*0620*/  LOP3.LUT R0, R7, 0x1, RZ, 0xc0, !PT ;  /* 0x0000000107007812 */ /* 0x000fc800078ec0ff */
[----:B------:R-:W-:Y:S02]  /*0630*/  ISETP.NE.U32.AND P0, PT, R0, 0x1, PT ;  /* 0x000000010000780c */ /* 0x000fe40003f05070 */
[----:B0-----:R-:W-:-:S05]  /*0640*/  ISETP.NE.AND P1, PT, R12, RZ, PT ;  /* 0x000000ff0c00720c */ /* 0x001fca0003f25270 */
[----:B------:R-:W-:Y:S08]  /*0650*/  @!P2 BRA `(.L_x_9) ;  /* 0x000000040088a947 */ /* 0x000ff00003800000 */
[----:B------:R-:W-:Y:S01]  /*0660*/  BSSY.RECONVERGENT B0, `(.L_x_9) ;  /* 0x0000061000007945 */ /* 0x000fe20003800200 */
[----:B------:R-:W-:Y:S01]  /*0670*/  LOP3.LUT R3, R7, 0xfffffffe, RZ, 0xc0, !PT ;  /* 0xfffffffe07037812 */ /* 0x000fe200078ec0ff */
[----:B------:R-:W-:-:S07]  /*0680*/  IMAD.MOV.U32 R13, RZ, RZ, RZ ;  /* 0x000000ffff0d7224 */ /* 0x000fce00078e00ff */
.L_x_10:
[----:B-1----:R-:W0:Y:S01]  /*0690*/  LDC.64 R10, c[0x0][0x388] ;  /* 0x0000e200ff0a7b82 */ /* 0x002e220000000a00 */
[----:B------:R-:W-:Y:S01]  /*06a0*/  R2UR UR4, R30 ;  /* 0x000000001e0472ca */ /* 0x000fe200000e0000 */
[----:B------:R-:W-:Y:S01]  /*06b0*/  IMAD R43, R32, R7, R13 ;  /* 0x00000007202b7224 */ /* 0x000fe200078e020d */
[----:B------:R-:W-:Y:S01]  /*06c0*/  R2UR UR5, R31 ;  /* 0x000000001f0572ca */ /* 0x000fe200000e0000 */
[----:B------:R-:W-:Y:S01]  /*06d0*/  IMAD.WIDE.U32 R8, R13, 0x4, R22 ;  /* 0x000000040d087825 */ /* 0x000fe200078e0016 */
[C---:B------:R-:W-:Y:S02]  /*06e0*/  R2UR UR8, R30.reuse ;  /* 0x000000001e0872ca */ /* 0x040fe400000e0000 */
[C---:B------:R-:W-:Y:S01]  /*06f0*/  R2UR UR9, R31.reuse ;  /* 0x000000001f0972ca */ /* 0x040fe200000e0000 */
[----:B------:R-:W1:Y:S01]  /*0700*/  LDC.64 R4, c[0x0][0x380] ;  /* 0x0000e000ff047b82 */ /* 0x000e620000000a00 */
[----:B------:R-:W-:Y:S02]  /*0710*/  R2UR UR6, R30 ;  /* 0x000000001e0672ca */ /* 0x000fe400000e0000 */
[----:B------:R-:W-:-:S09]  /*0720*/  R2UR UR7, R31 ;  /* 0x000000001f0772ca */ /* 0x000fd200000e0000 */
[----:B------:R-:W2:Y:S01]  /*0730*/  LD.E R35, desc[UR8][R8.64] ;  /* 0x0000000808237980 */ /* 0x000ea2000c101900 */
[----:B0-----:R-:W-:-:S05]  /*0740*/  IMAD.WIDE.U32 R14, R43, 0x4, R10 ;  /* 0x000000042b0e7825 */ /* 0x001fca00078e000a */
[----:B------:R-:W2:Y:S01]  /*0750*/  LDG.E R0, desc[UR4][R14.64] ;  /* 0x000000040e007981 */ /* 0x000ea2000c1e1900 */
[----:B------:R-:W0:Y:S01]  /*0760*/  LDCU UR4, c[0x0][0x398] ;  /* 0x00007300ff0477ac */ /* 0x000e220008000800 */
[----:B-1----:R-:W-:-:S05]  /*0770*/  IMAD.WIDE.U32 R38, R43, 0x4, R4 ;  /* 0x000000042b267825 */ /* 0x002fca00078e0004 */
[----:B------:R-:W2:Y:S01]  /*0780*/  LDG.E R21, desc[UR6][R38.64] ;  /* 0x0000000626157981 */ /* 0x000ea2000c1e1900 */
[----:B------:R-:W-:Y:S02]  /*0790*/  R2UR UR10, R30 ;  /* 0x000000001e0a72ca */ /* 0x000fe400000e0000 */
[----:B------:R-:W-:Y:S02]  /*07a0*/  R2UR UR11, R31 ;  /* 0x000000001f0b72ca */ /* 0x000fe400000e0000 */
[----:B------:R-:W-:Y:S01]  /*07b0*/  IADD3 R6, PT, PT, R33, R13, RZ ;  /* 0x0000000d21067210 */ /* 0x000fe20007ffe0ff */
[----:B0-----:R-:W-:-:S04]  /*07c0*/  IMAD R2, R7, UR4, R43 ;  /* 0x0000000407027c24 */ /* 0x001fc8000f8e022b */
[----:B------:R-:W-:-:S04]  /*07d0*/  IMAD.WIDE.U32 R36, R2, 0x4, R4 ;  /* 0x0000000402247825 */ /* 0x000fc800078e0004 */
[----:B--2---:R-:W-:Y:S01]  /*07e0*/  FFMA R35, R0, R21, R35 ;  /* 0x0000001500237223 */ /* 0x004fe20000000023 */
[----:B------:R-:W-:-:S04]  /*07f0*/  IMAD.WIDE.U32 R20, R6, 0x4, R22 ;  /* 0x0000000406147825 */ /* 0x000fc800078e0016 */
[----:B------:R0:W-:Y:S04]  /*0800*/  ST.E desc[UR6][R8.64+0x4], R35 ;  /* 0x0000042308007985 */ /* 0x0001e8000c101906 */
[----:B------:R-:W2:Y:S04]  /*0810*/  LD.E R21, desc[UR10][R20.64] ;  /* 0x0000000a14157980 */ /* 0x000ea8000c101900 */
[----:B------:R-:W2:Y:S01]  /*0820*/  LDG.E R15, desc[UR8][R36.64] ;  /* 0x00000008240f7981 */ /* 0x000ea2000c1e1900 */
[----:B------:R-:W-:Y:S01]  /*0830*/  IADD3 R49, PT, PT, R33, R6, RZ ;  /* 0x0000000621317210 */ /* 0x000fe20007ffe0ff */
[----:B------:R-:W-:-:S02]  /*0840*/  VIADD R41, R6, 0x1 ;  /* 0x0000000106297836 */ /* 0x000fc40000000000 */
[----:B------:R-:W-:Y:S02]  /*0850*/  IMAD R47, R7, UR4, R2 ;  /* 0x00000004072f7c24 */ /* 0x000fe4000f8e0202 */
[----:B0-----:R-:W-:-:S04]  /*0860*/  IMAD.WIDE.U32 R34, R49, 0x4, R22 ;  /* 0x0000000431227825 */ /* 0x001fc800078e0016 */
[----:B--2---:R-:W-:Y:S01]  /*0870*/  FFMA R45, R0, R15, R21 ;  /* 0x0000000f002d7223 */ /* 0x004fe20000000015 */
[----:B------:R-:W-:-:S04]  /*0880*/  IMAD.WIDE.U32 R14, R41, 0x4, R22 ;  /* 0x00000004290e7825 */ /* 0x000fc800078e0016 */
[----:B------:R-:W-:Y:S01]  /*0890*/  IMAD.WIDE.U32 R40, R47, 0x4, R4 ;  /* 0x000000042f287825 */ /* 0x000fe200078e0004 */
[----:B------:R0:W-:Y:S04]  /*08a0*/  ST.E desc[UR6][R14.64], R45 ;  /* 0x0000002d0e007985 */ /* 0x0001e8000c101906 */
[----:B------:R-:W2:Y:S04]  /*08b0*/  LD.E R35, desc[UR10][R34.64] ;  /* 0x0000000a22237980 */ /* 0x000ea8000c101900 */
[----:B------:R-:W2:Y:S01]  /*08c0*/  LDG.E R21, desc[UR8][R40.64] ;  /* 0x0000000828157981 */ /* 0x000ea2000c1e1900 */
[----:B------:R-:W-:Y:S01]  /*08d0*/  R2UR UR4, R30 ;  /* 0x000000001e0472ca */ /* 0x000fe200000e0000 */
[----:B------:R-:W-:-:S02]  /*08e0*/  VIADD R53, R49, 0x1 ;  /* 0x0000000131357836 */ /* 0x000fc40000000000 */
[----:B--2---:R-:W-:Y:S02]  /*08f0*/  FFMA R51, R0, R21, R35 ;  /* 0x0000001500337223 */ /* 0x004fe40000000023 */
[----:B------:R-:W-:-:S08]  /*0900*/  IMAD.WIDE.U32 R20, R53, 0x4, R22 ;  /* 0x0000000435147825 */ /* 0x000fd000078e0016 */
[----:B------:R-:W-:Y:S04]  /*0910*/  ST.E desc[UR4][R20.64], R51 ;  /* 0x0000003314007985 */ /* 0x000fe8000c101904 */
[----:B------:R-:W0:Y:S01]  /*0920*/  LDG.E R36, desc[UR8][R36.64] ;  /* 0x0000000824247981 */ /* 0x000e22000c1e1900 */
[----:B------:R-:W-:-:S03]  /*0930*/  IMAD.WIDE.U32 R34, R13, 0x4, R18 ;  /* 0x000000040d227825 */ /* 0x000fc600078e0012 */
[----:B------:R-:W2:Y:S04]  /*0940*/  LDG.E R38, desc[UR6][R38.64] ;  /* 0x0000000626267981 */ /* 0x000ea8000c1e1900 */
[----:B------:R-:W3:Y:S04]  /*0950*/  LDG.E R40, desc[UR10][R40.64] ;  /* 0x0000000a28287981 */ /* 0x000ee8000c1e1900 */
[----:B------:R-:W4:Y:S01]  /*0960*/  LD.E R53, desc[UR4][R34.64] ;  /* 0x0000000422357980 */ /* 0x000f22000c101900 */
[----:B0-----:R-:W-:-:S04]  /*0970*/  FMUL R45, R36, R36 ;  /* 0x00000024242d7220 */ /* 0x001fc80000400000 */
[----:B--2---:R-:W-:-:S04]  /*0980*/  FFMA R45, R38, R38, R45 ;  /* 0x00000026262d7223 */ /* 0x004fc8000000002d */
[----:B---3--:R-:W-:Y:S01]  /*0990*/  FFMA R45, R40, R40, R45 ;  /* 0x00000028282d7223 */ /* 0x008fe2000000002d */
[----:B------:R-:W-:-:S04]  /*09a0*/  IMAD.WIDE.U32 R36, R13, 0x4, R26 ;  /* 0x000000040d247825 */ /* 0x000fc800078e001a */
[----:B----4-:R-:W-:-:S05]  /*09b0*/  FFMA R45, R0, R45, R53 ;  /* 0x0000002d002d7223 */ /* 0x010fca0000000035 */
[----:B------:R0:W-:Y:S04]  /*09c0*/  ST.E desc[UR4][R34.64+0x4], R45 ;  /* 0x0000042d22007985 */ /* 0x0001e8000c101904 */
[----:B------:R-:W2:Y:S01]  /*09d0*/  LD.E R39, desc[UR6][R36.64] ;  /* 0x0000000624277980 */ /* 0x000ea2000c101900 */
[----:B------:R-:W-:-:S05]  /*09e0*/  IADD3 R41, PT, PT, R43, 0x1, RZ ;  /* 0x000000012b297810 */ /* 0x000fca0007ffe0ff */
[----:B------:R-:W-:-:S04]  /*09f0*/  IMAD.WIDE.U32 R10, R41, 0x4, R10 ;  /* 0x00000004290a7825 */ /* 0x000fc800078e000a */
[----:B--2---:R-:W-:Y:S01]  /*0a00*/  FADD R43, R0, R39 ;  /* 0x00000027002b7221 */ /* 0x004fe20000000000 */
[----:B------:R-:W-:-:S04]  /*0a10*/  IMAD.WIDE.U32 R38, R41, 0x4, R4 ;  /* 0x0000000429267825 */ /* 0x000fc800078e0004 */
[----:B------:R1:W-:Y:S04]  /*0a20*/  ST.E desc[UR4][R36.64+0x4], R43 ;  /* 0x0000042b24007985 */ /* 0x0003e8000c101904 */
[----:B------:R-:W2:Y:S04]  /*0a30*/  LDG.E R0, desc[UR6][R10.64] ;  /* 0x000000060a007981 */ /* 0x000ea8000c1e1900 */
[----:B------:R-:W2:Y:S04]  /*0a40*/  LDG.E R41, desc[UR8][R38.64] ;  /* 0x0000000826297981 */ /* 0x000ea8000c1e1900 */
[----:B0-----:R-:W2:Y:S01]  /*0a50*/  LD.E R45, desc[UR10][R8.64+0x4] ;  /* 0x0000040a082d7980 */ /* 0x001ea2000c101900 */
[----:B------:R-:W-:-:S02]  /*0a60*/  VIADD R51, R2, 0x1 ;  /* 0x0000000102337836 */ /* 0x000fc40000000000 */
[----:B--2---:R-:W-:Y:S02]  /*0a70*/  FFMA R45, R0, R41, R45 ;  /* 0x00000029002d7223 */ /* 0x004fe4000000002d */
[----:B------:R-:W-:-:S03]  /*0a80*/  IMAD.WIDE.U32 R40, R51, 0x4, R4 ;  /* 0x0000000433287825 */ /* 0x000fc600078e0004 */
[----:B------:R0:W-:Y:S04]  /*0a90*/  ST.E desc[UR4][R8.64+0x8], R45 ;  /* 0x0000082d08007985 */ /* 0x0001e8000c101904 */
[----:B------:R-:W1:Y:S04]  /*0aa0*/  LD.E R15, desc[UR8][R14.64] ;  /* 0x000000080e0f7980 */ /* 0x000e68000c101900 */
[----:B------:R-:W1:Y:S01]  /*0ab0*/  LDG.E R11, desc[UR6][R40.64] ;  /* 0x00000006280b7981 */ /* 0x000e62000c1e1900 */
[----:B------:R-:W-:Y:S01]  /*0ac0*/  IADD3 R51, PT, PT, R6, 0x2, RZ ;  /* 0x0000000206337810 */ /* 0x000fe20007ffe0ff */
[----:B------:R-:W-:-:S04]  /*0ad0*/  VIADD R47, R47, 0x1 ;  /* 0x000000012f2f7836 */ /* 0x000fc80000000000 */
[----:B------:R-:W-:-:S04]  /*0ae0*/  IMAD.WIDE.U32 R4, R47, 0x4, R4 ;  /* 0x000000042f047825 */ /* 0x000fc800078e0004 */
[----:B-1----:R-:W-:Y:S01]  /*0af0*/  FFMA R43, R0, R11, R15 ;  /* 0x0000000b002b7223 */ /* 0x002fe2000000000f */
[----:B------:R-:W-:-:S05]  /*0b00*/  IMAD.WIDE.U32 R10, R51, 0x4, R22 ;  /* 0x00000004330a7825 */ /* 0x000fca00078e0016 */
[----:B------:R1:W-:Y:S04]  /*0b10*/  ST.E desc[UR4][R10.64], R43 ;  /* 0x0000002b0a007985 */ /* 0x0003e8000c101904 */
[----:B------:R-:W2:Y:S04]  /*0b20*/  LD.E R21, desc[UR8][R20.64] ;  /* 0x0000000814157980 */ /* 0x000ea8000c101900 */
[----:B0-----:R-:W2:Y:S01]  /*0b30*/  LDG.E R9, desc[UR6][R4.64] ;  /* 0x0000000604097981 */ /* 0x001ea2000c1e1900 */
[----:B------:R-:W-:Y:S01]  /*0b40*/  IADD3 R49, PT, PT, R49, 0x2, RZ ;  /* 0x0000000231317810 */ /* 0x000fe20007ffe0ff */
[----:B--2---:R-:W-:-:S04]  /*0b50*/  FFMA R15, R0, R9, R21 ;  /* 0x00000009000f7223 */ /* 0x004fc80000000015 */
[----:B------:R-:W-:-:S05]  /*0b60*/  IMAD.WIDE.U32 R8, R49, 0x4, R22 ;  /* 0x0000000431087825 */ /* 0x000fca00078e0016 */
[----:B------:R0:W-:Y:S04]  /*0b70*/  ST.E desc[UR4][R8.64], R15 ;  /* 0x0000000f08007985 */ /* 0x0001e8000c101904 */
[----:B------:R-:W1:Y:S04]  /*0b80*/  LDG.E R40, desc[UR8][R40.64] ;  /* 0x0000000828287981 */ /* 0x000e68000c1e1900 */
[----:B------:R-:W2:Y:S04]  /*0b90*/  LDG.E R38, desc[UR6][R38.64] ;  /* 0x0000000626267981 */ /* 0x000ea8000c1e1900 */
[----:B------:R-:W3:Y:S04]  /*0ba0*/  LDG.E R4, desc[UR10][R4.64] ;  /* 0x0000000a04047981 */ /* 0x000ee8000c1e1900 */
[----:B------:R-:W4:Y:S01]  /*0bb0*/  LD.E R21, desc[UR4][R34.64+0x4] ;  /* 0x0000040422157980 */ /* 0x000f22000c101900 */
[----:B-1----:R-:W-:-:S04]  /*0bc0*/  FMUL R11, R40, R40 ;  /* 0x00000028280b7220 */ /* 0x002fc80000400000 */
[----:B--2---:R-:W-:-:S04]  /*0bd0*/  FFMA R11, R38, R38, R11 ;  /* 0x00000026260b7223 */ /* 0x004fc8000000000b */
[----:B---3--:R-:W-:-:S04]  /*0be0*/  FFMA R11, R4, R4, R11 ;  /* 0x00000004040b7223 */ /* 0x008fc8000000000b */
[----:B----4-:R-:W-:-:S05]  /*0bf0*/  FFMA R11, R0, R11, R21 ;  /* 0x0000000b000b7223 */ /* 0x010fca0000000015 */
[----:B------:R1:W-:Y:S04]  /*0c00*/  ST.E desc[UR4][R34.64+0x8], R11 ;  /* 0x0000080b22007985 */ /* 0x0003e8000c101904 */
[----:B0-----:R-:W2:Y:S01]  /*0c10*/  LD.E R9, desc[UR6][R36.64+0x4] ;  /* 0x0000040624097980 */ /* 0x001ea2000c101900 */
[----:B------:R-:W-:-:S05]  /*0c20*/  VIADD R13, R13, 0x2 ;  /* 0x000000020d0d7836 */ /* 0x000fca0000000000 */
[----:B------:R-:W-:Y:S01]  /*0c30*/  ISETP.NE.AND P2, PT, R13, R3, PT ;  /* 0x000000030d00720c */ /* 0x000fe20003f45270 */
[----:B--2---:R-:W-:-:S05]  /*0c40*/  FADD R9, R0, R9 ;  /* 0x0000000900097221 */ /* 0x004fca0000000000 */
[----:B------:R1:W-:Y:S07]  /*0c50*/  ST.E desc[UR4][R36.64+0x8], R9 ;  /* 0x0000080924007985 */ /* 0x0003ee000c101904 */
[----:B------:R-:W-:Y:S05]  /*0c60*/  @P2 BRA `(.L_x_10) ;  /* 0xfffffff800882947 */ /* 0x000fea000383ffff */
[----:B------:R-:W-:Y:S05]  /*0c70*/  BSYNC.RECONVERGENT B0 ;  /* 0x0000000000007941 */ /* 0x000fea0003800200 */
.L_x_9:
[----:B------:R-:W-:Y:S05]  /*0c80*/  @P0 BRA `(.L_x_11) ;  /* 0x0000000000dc0947 */ /* 0x000fea0003800000 */
[----:B------:R-:W0:Y:S01]  /*0c90*/  LDC.64 R4, c[0x0][0x388] ;  /* 0x0000e200ff047b82 */ /* 0x000e220000000a00 */
[----:B------:R-:W-:Y:S01]  /*0ca0*/  R2UR UR4, R30 ;  /* 0x000000001e0472ca */ /* 0x000fe200000e0000 */
[----:B------:R-:W-:Y:S01]  /*0cb0*/  IMAD R13, R32, R7, R3 ;  /* 0x00000007200d7224 */ /* 0x000fe200078e0203 */
[----:B------:R-:W-:Y:S01]  /*0cc0*/  R2UR UR5, R31 ;  /* 0x000000001f0572ca */ /* 0x000fe200000e0000 */
[----:B-1----:R-:W-:Y:S01]  /*0cd0*/  IMAD.WIDE.U32 R10, R3, 0x4, R22 ;  /* 0x00000004030a7825 */ /* 0x002fe200078e0016 */
[C---:B------:R-:W-:Y:S02]  /*0ce0*/  R2UR UR8, R30.reuse ;  /* 0x000000001e0872ca */ /* 0x040fe400000e0000 */
[C---:B------:R-:W-:Y:S01]  /*0cf0*/  R2UR UR9, R31.reuse ;  /* 0x000000001f0972ca */ /* 0x040fe200000e0000 */
[----:B------:R-:W1:Y:S01]  /*0d00*/  LDC.64 R34, c[0x0][0x380] ;  /* 0x0000e000ff227b82 */ /* 0x000e620000000a00 */
[----:B------:R-:W-:Y:S02]  /*0d10*/  R2UR UR6, R30 ;  /* 0x000000001e0672ca */ /* 0x000fe400000e0000 */
[----:B------:R-:W-:-:S09]  /*0d20*/  R2UR UR7, R31 ;  /* 0x000000001f0772ca */ /* 0x000fd200000e0000 */
[----:B------:R-:W2:Y:S01]  /*0d30*/  LD.E R21, desc[UR8][R10.64] ;  /* 0x000000080a157980 */ /* 0x000ea2000c101900 */
[----:B0-----:R-:W-:-:S05]  /*0d40*/  IMAD.WIDE.U32 R4, R13, 0x4, R4 ;  /* 0x000000040d047825 */ /* 0x001fca00078e0004 */
[----:B------:R0:W2:Y:S01]  /*0d50*/  LDG.E R0, desc[UR4][R4.64] ;  /* 0x0000000404007981 */ /* 0x0000a2000c1e1900 */
[----:B------:R-:W3:Y:S01]  /*0d60*/  LDCU UR4, c[0x0][0x398] ;  /* 0x00007300ff0477ac */ /* 0x000ee20008000800 */
[----:B-1----:R-:W-:-:S05]  /*0d70*/  IMAD.WIDE.U32 R8, R13, 0x4, R34 ;  /* 0x000000040d087825 */ /* 0x002fca00078e0022 */
[----:B------:R-:W2:Y:S01]  /*0d80*/  LDG.E R15, desc[UR6][R8.64] ;  /* 0x00000006080f7981 */ /* 0x000ea2000c1e1900 */
[----:B------:R-:W-:Y:S02]  /*0d90*/  R2UR UR10, R30 ;  /* 0x000000001e0a72ca */ /* 0x000fe400000e0000 */
[----:B------:R-:W-:Y:S02]  /*0da0*/  R2UR UR11, R31 ;  /* 0x000000001f0b72ca */ /* 0x000fe400000e0000 */
[----:B------:R-:W-:Y:S01]  /*0db0*/  IADD3 R2, PT, PT, R33, R3, RZ ;  /* 0x0000000321027210 */ /* 0x000fe20007ffe0ff */
[----:B---3--:R-:W-:-:S04]  /*0dc0*/  IMAD R13, R7, UR4, R13 ;  /* 0x00000004070d7c24 */ /* 0x008fc8000f8e020d */
[----:B0-----:R-:W-:-:S04]  /*0dd0*/  IMAD.WIDE.U32 R4, R13, 0x4, R34 ;  /* 0x000000040d047825 */ /* 0x001fc800078e0022 */
        /* <DEDUP_REMOVED lines=8> */
[----:B------:R-:W-:-:S04]  /*0e60*/  IMAD.WIDE.U32 R6, R39, 0x4, R22 ;  /* 0x0000000427067825 */ /* 0x000fc800078e0016 */
[----:B0-----:R-:W-:-:S04]  /*0e70*/  IMAD.WIDE.U32 R20, R41, 0x4, R22 ;  /* 0x0000000429147825 */ /* 0x001fc800078e0016 */
[----:B------:R-:W-:-:S04]  /*0e80*/  IMAD.WIDE.U32 R10, R13, 0x4, R34 ;  /* 0x000000040d0a7825 */ /* 0x000fc800078e0022 */
[----:B--2---:R-:W-:-:S05]  /*0e90*/  FFMA R37, R0, R37, R15 ;  /* 0x0000002500257223 */ /* 0x004fca000000000f */
[----:B------:R0:W-:Y:S04]  /*0ea0*/  ST.E desc[UR6][R6.64], R37 ;  /* 0x0000002506007985 */ /* 0x0001e8000c101906 */
[----:B------:R-:W2:Y:S04]  /*0eb0*/  LD.E R21, desc[UR10][R20.64] ;  /* 0x0000000a14157980 */ /* 0x000ea8000c101900 */
[----:B------:R-:W2:Y:S01]  /*0ec0*/  LDG.E R13, desc[UR8][R10.64] ;  /* 0x000000080a0d7981 */ /* 0x000ea2000c1e1900 */
[----:B------:R-:W-:Y:S01]  /*0ed0*/  R2UR UR4, R30 ;  /* 0x000000001e0472ca */ /* 0x000fe200000e0000 */
[----:B------:R-:W-:-:S04]  /*0ee0*/  VIADD R15, R41, 0x1 ;  /* 0x00000001290f7836 */ /* 0x000fc80000000000 */
[----:B------:R-:W-:-:S04]  /*0ef0*/  IMAD.WIDE.U32 R14, R15, 0x4, R22 ;  /* 0x000000040f0e7825 */ /* 0x000fc800078e0016 */
[----:B0-----:R-:W-:-:S04]  /*0f00*/  IMAD.WIDE.U32 R6, R3, 0x4, R18 ;  /* 0x0000000403067825 */ /* 0x001fc800078e0012 */
[----:B--2---:R-:W-:-:S05]  /*0f10*/  FFMA R13, R0, R13, R21 ;  /* 0x0000000d000d7223 */ /* 0x004fca0000000015 */
[----:B------:R0:W-:Y:S04]  /*0f20*/  ST.E desc[UR4][R14.64], R13 ;  /* 0x0000000d0e007985 */ /* 0x0001e8000c101904 */
[----:B------:R-:W2:Y:S04]  /*0f30*/  LDG.E R4, desc[UR8][R4.64] ;  /* 0x0000000804047981 */ /* 0x000ea8000c1e1900 */
[----:B------:R-:W3:Y:S04]  /*0f40*/  LDG.E R8, desc[UR6][R8.64] ;  /* 0x0000000608087981 */ /* 0x000ee8000c1e1900 */
[----:B------:R-:W4:Y:S04]  /*0f50*/  LDG.E R10, desc[UR10][R10.64] ;  /* 0x0000000a0a0a7981 */ /* 0x000f28000c1e1900 */
[----:B------:R-:W5:Y:S01]  /*0f60*/  LD.E R35, desc[UR4][R6.64] ;  /* 0x0000000406237980 */ /* 0x000f62000c101900 */
[----:B------:R-:W-:-:S04]  /*0f70*/  IMAD.WIDE.U32 R2, R3, 0x4, R26 ;  /* 0x0000000403027825 */ /* 0x000fc800078e001a */
[----:B--2---:R-:W-:-:S04]  /*0f80*/  FMUL R21, R4, R4 ;  /* 0x0000000404157220 */ /* 0x004fc80000400000 */
[----:B---3--:R-:W-:-:S04]  /*0f90*/  FFMA R21, R8, R8, R21 ;  /* 0x0000000808157223 */ /* 0x008fc80000000015 */
[----:B----4-:R-:W-:-:S04]  /*0fa0*/  FFMA R21, R10, R10, R21 ;  /* 0x0000000a0a157223 */ /* 0x010fc80000000015 */
[----:B-----5:R-:W-:-:S05]  /*0fb0*/  FFMA R21, R0, R21, R35 ;  /* 0x0000001500157223 */ /* 0x020fca0000000023 */
[----:B------:R0:W-:Y:S04]  /*0fc0*/  ST.E desc[UR4][R6.64+0x4], R21 ;  /* 0x0000041506007985 */ /* 0x0001e8000c101904 */
[----:B------:R-:W2:Y:S02]  /*0fd0*/  LD.E R5, desc[UR6][R2.64] ;  /* 0x0000000602057980 */ /* 0x000ea4000c101900 */
[----:B--2---:R-:W-:-:S05]  /*0fe0*/  FADD R5, R0, R5 ;  /* 0x0000000500057221 */ /* 0x004fca0000000000 */
[----:B------:R0:W-:Y:S02]  /*0ff0*/  ST.E desc[UR4][R2.64+0x4], R5 ;  /* 0x0000040502007985 */ /* 0x0001e4000c101904 */
.L_x_11:
[----:B------:R-:W-:Y:S04]  /*1000*/  BSSY.RECONVERGENT B0, `(.L_x_8) ;  /* 0x0000197000007945 */ /* 0x000fe80003800200 */
[----:B------:R-:W-:Y:S05]  /*1010*/  @P1 BRA `(.L_x_12) ;  /* 0x0000000400d41947 */ /* 0x000fea0003800000 */
[----:B------:R-:W-:Y:S01]  /*1020*/  BSSY.RECONVERGENT B3, `(.L_x_13) ;  /* 0x0000073000037945 */ /* 0x000fe20003800200 */
[----:B------:R-:W-:Y:S02]  /*1030*/  VIMNMX.U32 R12, PT, PT, R33, 0x2, !PT ;  /* 0x00000002210c7848 */ /* 0x000fe40007fe0000 */
[----:B0-----:R-:W-:-:S07]  /*1040*/  MOV R13, 0x1 ;  /* 0x00000001000d7802 */ /* 0x001fce0000000f00 */
.L_x_23:
[C---:B------:R-:W-:Y:S01]  /*1050*/  R2UR UR4, R30.reuse ;  /* 0x000000001e0472ca */ /* 0x040fe200000e0000 */
[----:B------:R-:W-:Y:S01]  /*1060*/  IMAD.WIDE.U32 R4, R13, 0x4, R26 ;  /* 0x000000040d047825 */ /* 0x000fe200078e001a */
[C---:B------:R-:W-:Y:S02]  /*1070*/  R2UR UR5, R31.reuse ;  /* 0x000000001f0572ca */ /* 0x040fe400000e0000 */
[C---:B------:R-:W-:Y:S02]  /*1080*/  R2UR UR6, R30.reuse ;  /* 0x000000001e0672ca */ /* 0x040fe400000e0000 */
[----:B------:R-:W-:Y:S01]  /*1090*/  R2UR UR7, R31 ;  /* 0x000000001f0772ca */ /* 0x000fe200000e0000 */
[----:B------:R-:W-:Y:S01]  /*10a0*/  IMAD.IADD R0, R33, 0x1, R13 ;  /* 0x0000000121007824 */ /* 0x000fe200078e020d */
[----:B------:R-:W-:Y:S02]  /*10b0*/  R2UR UR8, R30 ;  /* 0x000000001e0872ca */ /* 0x000fe400000e0000 */
[----:B------:R-:W-:Y:S01]  /*10c0*/  R2UR UR9, R31 ;  /* 0x000000001f0972ca */ /* 0x000fe200000e0000 */
[----:B0-----:R-:W-:Y:S01]  /*10d0*/  IMAD.WIDE.U32 R2, R0, 0x4, R22 ;  /* 0x0000000400027825 */ /* 0x001fe200078e0016 */
[----:B-1----:R-:W-:-:S03]  /*10e0*/  IADD3 R11, PT, PT, R33, R0, RZ ;  /* 0x00000000210b7210 */ /* 0x002fc60007ffe0ff */
[----:B------:R-:W2:Y:S01]  /*10f0*/  LD.E R14, desc[UR4][R4.64] ;  /* 0x00000004040e7980 */ /* 0x000ea2000c101900 */
[----:B------:R-:W-:-:S03]  /*1100*/  IMAD.WIDE.U32 R8, R13, 0x4, R22 ;  /* 0x000000040d087825 */ /* 0x000fc600078e0016 */
[----:B------:R-:W3:Y:S01]  /*1110*/  LD.E R2, desc[UR6][R2.64] ;  /* 0x0000000602027980 */ /* 0x000ee2000c101900 */
[----:B------:R-:W-:-:S03]  /*1120*/  IMAD.WIDE.U32 R10, R11, 0x4, R22 ;  /* 0x000000040b0a7825 */ /* 0x000fc600078e0016 */
[----:B------:R-:W4:Y:S04]  /*1130*/  LD.E R8, desc[UR4][R8.64] ;  /* 0x0000000408087980 */ /* 0x000f28000c101900 */
[----:B------:R-:W4:Y:S01]  /*1140*/  LD.E R10, desc[UR8][R10.64] ;  /* 0x000000080a0a7980 */ /* 0x000f22000c101900 */
[----:B------:R-:W-:Y:S01]  /*1150*/  IMAD.WIDE.U32 R6, R13, 0x4, R18 ;  /* 0x000000040d067825 */ /* 0x000fe200078e0012 */
[----:B------:R-:W-:Y:S04]  /*1160*/  BSSY.RECONVERGENT B4, `(.L_x_14) ;  /* 0x0000010000047945 */ /* 0x000fe80003800200 */
[----:B------:R0:W5:Y:S01]  /*1170*/  LD.E R35, desc[UR4][R6.64] ;  /* 0x0000000406237980 */ /* 0x000162000c101900 */
[----:B--2---:R-:W1:Y:S01]  /*1180*/  MUFU.RCP R0, R14 ;  /* 0x0000000e00007308 */ /* 0x004e620000001000 */
[----:B---3--:R-:W-:-:S04]  /*1190*/  FMUL R15, R2, R2 ;  /* 0x00000002020f7220 */ /* 0x008fc80000400000 */
[----:B----4-:R-:W-:-:S04]  /*11a0*/  FFMA R15, R8, R8, R15 ;  /* 0x00000008080f7223 */ /* 0x010fc8000000000f */
[----:B------:R-:W-:-:S04]  /*11b0*/  FFMA R3, R10, R10, R15 ;  /* 0x0000000a0a037223 */ /* 0x000fc8000000000f */
[----:B------:R-:W2:Y:S01]  /*11c0*/  FCHK P0, R3, R14 ;  /* 0x0000000e03007302 */ /* 0x000ea20000000000 */
[----:B-1----:R-:W-:-:S04]  /*11d0*/  FFMA R21, -R14, R0, 1 ;  /* 0x3f8000000e157423 */ /* 0x002fc80000000100 */
[----:B------:R-:W-:-:S04]  /*11e0*/  FFMA R0, R0, R21, R0 ;  /* 0x0000001500007223 */ /* 0x000fc80000000000 */
[----:B------:R-:W-:-:S04]  /*11f0*/  FFMA R9, R3, R0, RZ ;  /* 0x0000000003097223 */ /* 0x000fc800000000ff */
[----:B------:R-:W-:-:S04]  /*1200*/  FFMA R2, -R14, R9, R3 ;  /* 0x000000090e027223 */ /* 0x000fc80000000103 */
[----:B------:R-:W-:Y:S01]  /*1210*/  FFMA R0, R0, R2, R9 ;  /* 0x0000000200007223 */ /* 0x000fe20000000009 */
[----:B0-2---:R-:W-:Y:S06]  /*1220*/  @!P0 BRA `(.L_x_15) ;  /* 0x00000000000c8947 */ /* 0x005fec0003800000 */
[----:B------:R-:W-:Y:S01]  /*1230*/  IMAD.MOV.U32 R0, RZ, RZ, R14 ;  /* 0x000000ffff007224 */ /* 0x000fe200078e000e */
[----:B------:R-:W-:-:S07]  /*1240*/  MOV R2, 0x1260 ;  /* 0x0000126000027802 */ /* 0x000fce0000000f00 */
[----:B-----5:R-:W-:Y:S05]  /*1250*/  CALL.REL.NOINC `($__internal_0_$__cuda_sm3x_div_rn_noftz_f32_slowpath) ;  /* 0x0000004800847944 */ /* 0x020fea0003c00000 */
.L_x_15:
[----:B------:R-:W-:Y:S05]  /*1260*/  BSYNC.RECONVERGENT B4 ;  /* 0x0000000000047941 */ /* 0x000fea0003800200 */
.L_x_14:
[C---:B------:R-:W-:Y:S01]  /*1270*/  R2UR UR4, R30.reuse ;  /* 0x000000001e0472ca */ /* 0x040fe200000e0000 */
[----:B-----5:R-:W-:Y:S01]  /*1280*/  FADD R3, R35, -R0 ;  /* 0x8000000023037221 */ /* 0x020fe20000000000 */
[C---:B------:R-:W-:Y:S01]  /*1290*/  R2UR UR5, R31.reuse ;  /* 0x000000001f0572ca */ /* 0x040fe200000e0000 */
[----:B------:R-:W-:Y:S01]  /*12a0*/  BSSY.RECONVERGENT B4, `(.L_x_16) ;  /* 0x0000047000047945 */ /* 0x000fe20003800200 */
[----:B------:R-:W-:Y:S02]  /*12b0*/  R2UR UR6, R30 ;  /* 0x000000001e0672ca */ /* 0x000fe400000e0000 */
[----:B------:R-:W-:Y:S02]  /*12c0*/  R2UR UR7, R31 ;  /* 0x000000001f0772ca */ /* 0x000fe400000e0000 */
[C---:B------:R-:W-:Y:S02]  /*12d0*/  ISETP.GE.U32.AND P0, PT, R13.reuse, 0x2, PT ;  /* 0x000000020d00780c */ /* 0x040fe40003f06070 */
[----:B------:R-:W-:-:S05]  /*12e0*/  IADD3 R11, PT, PT, R13, -0x1, RZ ;  /* 0xffffffff0d0b7810 */ /* 0x000fca0007ffe0ff */
[----:B------:R-:W-:-:S04]  /*12f0*/  IMAD.WIDE.U32 R8, R11, 0x4, R16 ;  /* 0x000000040b087825 */ /* 0x000fc800078e0010 */
[----:B------:R-:W-:Y:S01]  /*1300*/  IMAD.WIDE.U32 R10, R11, 0x4, R24 ;  /* 0x000000040b0a7825 */ /* 0x000fe200078e0018 */
[----:B------:R0:W-:Y:S04]  /*1310*/  ST.E desc[UR4][R8.64], R3 ;  /* 0x0000000308007985 */ /* 0x0001e8000c101904 */
[----:B------:R0:W-:Y:S01]  /*1320*/  ST.E desc[UR6][R10.64], RZ ;  /* 0x000000ff0a007985 */ /* 0x0001e2000c101906 */
[----:B------:R-:W-:Y:S05]  /*1330*/  @!P0 BRA `(.L_x_17) ;  /* 0x0000000000f48947 */ /* 0x000fea0003800000 */
[----:B------:R-:W-:-:S07]  /*1340*/  IMAD.MOV.U32 R14, RZ, RZ, R13 ;  /* 0x000000ffff0e7224 */ /* 0x000fce00078e000d */
.L_x_22:
[C---:B------:R-:W-:Y:S02]  /*1350*/  R2UR UR4, R30.reuse ;  /* 0x000000001e0472ca */ /* 0x040fe400000e0000 */
[C---:B------:R-:W-:Y:S02]  /*1360*/  R2UR UR5, R31.reuse ;  /* 0x000000001f0572ca */ /* 0x040fe400000e0000 */
[----:B------:R-:W-:Y:S02]  /*1370*/  R2UR UR6, R30 ;  /* 0x000000001e0672ca */ /* 0x000fe400000e0000 */
[----:B------:R-:W-:Y:S02]  /*1380*/  R2UR UR7, R31 ;  /* 0x000000001f0772ca */ /* 0x000fe400000e0000 */
[----:B------:R-:W-:-:S05]  /*1390*/  IADD3 R15, PT, PT, R14, -0x1, RZ ;  /* 0xffffffff0e0f7810 */ /* 0x000fca0007ffe0ff */
[----:B0-----:R-:W-:Y:S02]  /*13a0*/  IMAD.WIDE.U32 R2, R15, 0x4, R26 ;  /* 0x000000040f027825 */ /* 0x001fe400078e001a */
[----:B------:R-:W2:Y:S04]  /*13b0*/  LD.E R0, desc[UR4][R4.64] ;  /* 0x0000000404007980 */ /* 0x000ea8000c101900 */
[----:B------:R-:W2:Y:S01]  /*13c0*/  LD.E R3, desc[UR6][R2.64] ;  /* 0x0000000602037980 */ /* 0x000ea2000c101900 */
[----:B------:R-:W-:Y:S01]  /*13d0*/  BSSY.RECONVERGENT B5, `(.L_x_18) ;  /* 0x000001c000057945 */ /* 0x000fe20003800200 */
[----:B------:R-:W-:Y:S02]  /*13e0*/  IMAD.MOV.U32 R20, RZ, RZ, RZ ;  /* 0x000000ffff147224 */ /* 0x000fe400078e00ff */
[----:B--2---:R-:W-:-:S05]  /*13f0*/  FADD R0, R0, -R3 ;  /* 0x8000000300007221 */ /* 0x004fca0000000000 */
[----:B------:R-:W-:-:S13]  /*1400*/  FSETP.NEU.AND P0, PT, R0, RZ, PT ;  /* 0x000000ff0000720b */ /* 0x000fda0003f0d000 */
[----:B------:R-:W-:Y:S05]  /*1410*/  @!P0 BRA `(.L_x_19) ;  /* 0x00000000005c8947 */ /* 0x000fea0003800000 */
[C---:B------:R-:W-:Y:S01]  /*1420*/  R2UR UR6, R30.reuse ;  /* 0x000000001e0672ca */ /* 0x040fe200000e0000 */
[----:B------:R-:W-:Y:S01]  /*1430*/  IMAD.WIDE.U32 R2, R15, 0x4, R18 ;  /* 0x000000040f027825 */ /* 0x000fe200078e0012 */
[C---:B------:R-:W-:Y:S02]  /*1440*/  R2UR UR7, R31.reuse ;  /* 0x000000001f0772ca */ /* 0x040fe400000e0000 */
[----:B------:R-:W-:Y:S02]  /*1450*/  R2UR UR4, R30 ;  /* 0x000000001e0472ca */ /* 0x000fe400000e0000 */
[----:B------:R-:W-:-:S09]  /*1460*/  R2UR UR5, R31 ;  /* 0x000000001f0572ca */ /* 0x000fd200000e0000 */
[----:B------:R-:W2:Y:S04]  /*1470*/  LD.E R3, desc[UR6][R2.64] ;  /* 0x0000000602037980 */ /* 0x000ea8000c101900 */
[----:B------:R-:W2:Y:S01]  /*1480*/  LD.E R20, desc[UR4][R6.64] ;  /* 0x0000000406147980 */ /* 0x000ea2000c101900 */
[----:B------:R-:W0:Y:S01]  /*1490*/  MUFU.RCP R21, R0 ;  /* 0x0000000000157308 */ /* 0x000e220000001000 */
[----:B------:R-:W-:Y:S07]  /*14a0*/  BSSY.RECONVERGENT B6, `(.L_x_20) ;  /* 0x000000d000067945 */ /* 0x000fee0003800200 */
[----:B------:R-:W1:Y:S01]  /*14b0*/  FCHK P0, -RZ, R0 ;  /* 0x00000000ff007302 */ /* 0x000e620000000100 */
[----:B0-----:R-:W-:-:S04]  /*14c0*/  FFMA R34, -R0, R21, 1 ;  /* 0x3f80000000227423 */ /* 0x001fc80000000115 */
[----:B------:R-:W-:-:S04]  /*14d0*/  FFMA R34, R21, R34, R21 ;  /* 0x0000002215227223 */ /* 0x000fc80000000015 */
[----:B------:R-:W-:-:S04]  /*14e0*/  FFMA R21, -RZ, R34, RZ ;  /* 0x00000022ff157223 */ /* 0x000fc800000001ff */
[----:B------:R-:W-:Y:S01]  /*14f0*/  FFMA R35, -R0, R21, -RZ ;  /* 0x0000001500237223 */ /* 0x000fe200000009ff */
[----:B--2---:R-:W-:-:S03]  /*1500*/  FADD R37, R20, -R3 ;  /* 0x8000000314257221 */ /* 0x004fc60000000000 */
[----:B------:R-:W-:Y:S01]  /*1510*/  FFMA R20, R34, R35, R21 ;  /* 0x0000002322147223 */ /* 0x000fe20000000015 */
[----:B-1----:R-:W-:Y:S06]  /*1520*/  @!P0 BRA `(.L_x_21) ;  /* 0x0000000000108947 */ /* 0x002fec0003800000 */
[----:B------:R-:W-:Y:S01]  /*1530*/  HFMA2 R3, -RZ, RZ, -0.0 , 0 ;  /* 0x80000000ff037431 */ /* 0x000fe200000001ff */
[----:B------:R-:W-:-:S07]  /*1540*/  MOV R2, 0x1560 ;  /* 0x0000156000027802 */ /* 0x000fce0000000f00 */
[----:B------:R-:W-:Y:S05]  /*1550*/  CALL.REL.NOINC `($__internal_0_$__cuda_sm3x_div_rn_noftz_f32_slowpath) ;  /* 0x0000004400c47944 */ /* 0x000fea0003c00000 */
[----:B------:R-:W-:-:S07]  /*1560*/  IMAD.MOV.U32 R20, RZ, RZ, R0 ;  /* 0x000000ffff147224 */ /* 0x000fce00078e0000 */
.L_x_21:
[----:B------:R-:W-:Y:S05]  /*1570*/  BSYNC.RECONVERGENT B6 ;  /* 0x0000000000067941 */ /* 0x000fea0003800200 */
.L_x_20:
[----:B------:R-:W-:-:S07]  /*1580*/  FADD R20, R37, R20 ;  /* 0x0000001425147221 */ /* 0x000fce0000000000 */
.L_x_19:
[----:B------:R-:W-:Y:S05]  /*1590*/  BSYNC.RECONVERGENT B5 ;  /* 0x0000000000057941 */ /* 0x000fea0003800200 */
.L_x_18:
[----:B------:R-:W-:Y:S02]  /*15a0*/  R2UR UR4, R30 ;  /* 0x000000001e0472ca */ /* 0x000fe400000e0000 */
[----:B------:R-:W-:-:S13]  /*15b0*/  R2UR UR5, R31 ;  /* 0x000000001f0572ca */ /* 0x000fda00000e0000 */
[----:B------:R-:W2:Y:S01]  /*15c0*/  LD.E R0, desc[UR4][R8.64] ;  /* 0x0000000408007980 */ /* 0x000ea2000c101900 */
[----:B------:R-:W0:Y:S02]  /*15d0*/  LDCU UR4, c[0x0][0x390] ;  /* 0x00007200ff0477ac */ /* 0x000e240008000800 */
[----:B0-----:R-:W-:-:S05]  /*15e0*/  FADD R21, R20, UR4 ;  /* 0x0000000414157e21 */ /* 0x001fca0008000000 */
[----:B--2---:R-:W-:-:S13]  /*15f0*/  FSETP.GT.AND P0, PT, R21, R0, PT ;  /* 0x000000001500720b */ /* 0x004fda0003f04000 */
[----:B------:R-:W-:Y:S05]  /*1600*/  @P0 BRA `(.L_x_17) ;  /* 0x0000000000400947 */ /* 0x000fea0003800000 */
[----:B------:R-:W-:Y:S02]  /*1610*/  R2UR UR4, R30 ;  /* 0x000000001e0472ca */ /* 0x000fe400000e0000 */
[----:B------:R-:W-:Y:S02]  /*1620*/  R2UR UR5, R31 ;  /* 0x000000001f0572ca */ /* 0x000fe400000e0000 */
[----:B------:R-:W-:-:S05]  /*1630*/  IADD3 R3, PT, PT, R14, -0x2, RZ ;  /* 0xfffffffe0e037810 */ /* 0x000fca0007ffe0ff */
[----:B------:R-:W-:-:S06]  /*1640*/  IMAD.WIDE.U32 R2, R3, 0x4, R16 ;  /* 0x0000000403027825 */ /* 0x000fcc00078e0010 */
[----:B------:R-:W2:Y:S01]  /*1650*/  LD.E R2, desc[UR4][R2.64] ;  /* 0x0000000402027980 */ /* 0x000ea2000c101900 */
[----:B------:R-:W-:Y:S02]  /*1660*/  IMAD.MOV.U32 R14, RZ, RZ, R15 ;  /* 0x000000ffff0e7224 */ /* 0x000fe400078e000f */
[----:B--2---:R-:W-:-:S05]  /*1670*/  FADD R21, R21, R2 ;  /* 0x0000000215157221 */ /* 0x004fca0000000000 */
[----:B------:R-:W-:-:S13]  /*1680*/  FSETP.GEU.AND P0, PT, R21, R0, PT ;  /* 0x000000001500720b */ /* 0x000fda0003f0e000 */
[C---:B------:R-:W-:Y:S02]  /*1690*/  @!P0 R2UR UR4, R30.reuse ;  /* 0x000000001e0482ca */ /* 0x040fe400000e0000 */
[C---:B------:R-:W-:Y:S02]  /*16a0*/  @!P0 R2UR UR5, R31.reuse ;  /* 0x000000001f0582ca */ /* 0x040fe400000e0000 */
[----:B------:R-:W-:Y:S02]  /*16b0*/  @!P0 R2UR UR6, R30 ;  /* 0x000000001e0682ca */ /* 0x000fe400000e0000 */
[----:B------:R-:W-:-:S09]  /*16c0*/  @!P0 R2UR UR7, R31 ;  /* 0x000000001f0782ca */ /* 0x000fd200000e0000 */
[----:B------:R1:W-:Y:S04]  /*16d0*/  @!P0 ST.E desc[UR4][R8.64], R21 ;  /* 0x0000001508008985 */ /* 0x0003e8000c101904 */
[----:B------:R1:W-:Y:S01]  /*16e0*/  @!P0 ST.E desc[UR6][R10.64], R15 ;  /* 0x0000000f0a008985 */ /* 0x0003e2000c101906 */
[----:B------:R-:W-:-:S13]  /*16f0*/  ISETP.GT.U32.AND P0, PT, R15, 0x1, PT ;  /* 0x000000010f00780c */ /* 0x000fda0003f04070 */
[----:B-1----:R-:W-:Y:S05]  /*1700*/  @P0 BRA `(.L_x_22) ;  /* 0xfffffffc00100947 */ /* 0x002fea000383ffff */
.L_x_17:
[----:B------:R-:W-:Y:S05]  /*1710*/  BSYNC.RECONVERGENT B4 ;  /* 0x0000000000047941 */ /* 0x000fea0003800200 */
.L_x_16:
[----:B------:R-:W-:-:S04]  /*1720*/  IADD3 R13, PT, PT, R13, 0x1, RZ ;  /* 0x000000010d0d7810 */ /* 0x000fc80007ffe0ff */
[----:B------:R-:W-:-:S13]  /*1730*/  ISETP.NE.AND P0, PT, R13, R12, PT ;  /* 0x0000000c0d00720c */ /* 0x000fda0003f05270 */
[----:B------:R-:W-:Y:S05]  /*1740*/  @P0 BRA `(.L_x_23) ;  /* 0xfffffff800400947 */ /* 0x000fea000383ffff */
[----:B------:R-:W-:Y:S05]  /*1750*/  BSYNC.RECONVERGENT B3 ;  /* 0x0000000000037941 */ /* 0x000fea0003800200 */
.L_x_13:
[----:B------:R-:W-:Y:S05]  /*1760*/  BRA `(.L_x_24) ;  /* 0x0000001000807947 */ /* 0x000fea0003800000 */
.L_x_12:
[C---:B-1----:R-:W-:Y:S01]  /*1770*/  LOP3.LUT R34, R12.reuse, 0x7, RZ, 0xc0, !PT ;  /* 0x000000070c227812 */ /* 0x042fe200078ec0ff */
[----:B0-----:R-:W-:Y:S01]  /*1780*/  IMAD.MOV.U32 R14, RZ, RZ, 0x1 ;  /* 0x00000001ff0e7424 */ /* 0x001fe200078e00ff */
[C---:B------:R-:W-:Y:S02]  /*1790*/  LOP3.LUT R36, R12.reuse, 0x3, RZ, 0xc0, !PT ;  /* 0x000000030c247812 */ /* 0x040fe400078ec0ff */
[----:B------:R-:W-:Y:S02]  /*17a0*/  LOP3.LUT R12, R12, 0xfffffff8, RZ, 0xc0, !PT ;  /* 0xfffffff80c0c7812 */ /* 0x000fe400078ec0ff */
[----:B------:R-:W-:Y:S02]  /*17b0*/  VIMNMX.U32 R13, PT, PT, R33, 0x2, !PT ;  /* 0x00000002210d7848 */ /* 0x000fe40007fe0000 */
[----:B------:R-:W-:-:S07]  /*17c0*/  IADD3 R37, PT, PT, R34, -0x1, RZ ;  /* 0xffffffff22257810 */ /* 0x000fce0007ffe0ff */
.L_x_39:
[----:B------:R-:W-:Y:S01]  /*17d0*/  R2UR UR4, R30 ;  /* 0x000000001e0472ca */ /* 0x000fe200000e0000 */
        /* <DEDUP_REMOVED lines=8> */
[----:B------:R-:W-:-:S03]  /*1860*/  IADD3 R11, PT, PT, R33, R0, RZ ;  /* 0x00000000210b7210 */ /* 0x000fc60007ffe0ff */
        /* <DEDUP_REMOVED lines=20> */
[----:B------:R-:W-:Y:S02]  /*19b0*/  MOV R0, R20 ;  /* 0x0000001400007202 */ /* 0x000fe40000000f00 */
[----:B------:R-:W-:-:S07]  /*19c0*/  MOV R2, 0x19e0 ;  /* 0x000019e000027802 */ /* 0x000fce0000000f00 */
[----:B-----5:R-:W-:Y:S05]  /*19d0*/  CALL.REL.NOINC `($__internal_0_$__cuda_sm3x_div_rn_noftz_f32_slowpath) ;  /* 0x0000004000a47944 */ /* 0x020fea0003c00000 */
.L_x_26:
[----:B------:R-:W-:Y:S05]  /*19e0*/  BSYNC.RECONVERGENT B3 ;  /* 0x0000000000037941 */ /* 0x000fea0003800200 */
.L_x_25:
[----:B------:R-:W-:Y:S01]  /*19f0*/  R2UR UR4, R30 ;  /* 0x000000001e0472ca */ /* 0x000fe200000e0000 */
[----:B------:R-:W-:Y:S01]  /*1a00*/  VIADD R11, R14, 0xffffffff ;  /* 0xffffffff0e0b7836 */ /* 0x000fe20000000000 */
[----:B------:R-:W-:Y:S01]  /*1a10*/  R2UR UR5, R31 ;  /* 0x000000001f0572ca */ /* 0x000fe200000e0000 */
[----:B-----5:R-:W-:Y:S01]  /*1a20*/  FADD R3, R35, -R0 ;  /* 0x8000000023037221 */ /* 0x020fe20000000000 */
[----:B------:R-:W-:Y:S01]  /*1a30*/  R2UR UR6, R30 ;  /* 0x000000001e0672ca */ /* 0x000fe200000e0000 */
[----:B------:R-:W-:Y:S01]  /*1a40*/  IMAD.WIDE.U32 R8, R11, 0x4, R16 ;  /* 0x000000040b087825 */ /* 0x000fe200078e0010 */
[----:B------:R-:W-:Y:S01]  /*1a50*/  R2UR UR7, R31 ;  /* 0x000000001f0772ca */ /* 0x000fe200000e0000 */
[----:B------:R-:W-:Y:S01]  /*1a60*/  BSSY.RECONVERGENT B3, `(.L_x_27) ;  /* 0x00000ed000037945 */ /* 0x000fe20003800200 */
[----:B------:R-:W-:Y:S01]  /*1a70*/  ISETP.GE.U32.AND P0, PT, R14, 0x2, PT ;  /* 0x000000020e00780c */ /* 0x000fe20003f06070 */
[----:B------:R-:W-:-:S06]  /*1a80*/  IMAD.WIDE.U32 R10, R11, 0x4, R24 ;  /* 0x000000040b0a7825 */ /* 0x000fcc00078e0018 */
[----:B------:R0:W-:Y:S04]  /*1a90*/  ST.E desc[UR4][R8.64], R3 ;  /* 0x0000000308007985 */ /* 0x0001e8000c101904 */
[----:B------:R0:W-:Y:S02]  /*1aa0*/  ST.E desc[UR6][R10.64], RZ ;  /* 0x000000ff0a007985 */ /* 0x0001e4000c101906 */
[----:B------:R-:W-:Y:S05]  /*1ab0*/  @!P0 BRA `(.L_x_28) ;  /* 0x0000000c009c8947 */ /* 0x000fea0003800000 */
[----:B------:R-:W-:-:S07]  /*1ac0*/  MOV R15, R14 ;  /* 0x0000000e000f7202 */ /* 0x000fce0000000f00 */
.L_x_38:
[----:B------:R-:W1:Y:S01]  /*1ad0*/  LDC R48, c[0x0][0x39c] ;  /* 0x0000e700ff307b82 */ /* 0x000e620000000800 */
[----:B------:R-:W-:Y:S01]  /*1ae0*/  HFMA2 R0, -RZ, RZ, 0, 0 ;  /* 0x00000000ff007431 */ /* 0x000fe200000001ff */
[----:B------:R-:W-:Y:S01]  /*1af0*/  IADD3 R20, PT, PT, R15, -0x1, RZ ;  /* 0xffffffff0f147810 */ /* 0x000fe20007ffe0ff */
[----:B0-----:R-:W-:Y:S01]  /*1b00*/  IMAD.MOV.U32 R3, RZ, RZ, RZ ;  /* 0x000000ffff037224 */ /* 0x001fe200078e00ff */
[----:B-1----:R-:W-:-:S13]  /*1b10*/  ISETP.GE.U32.AND P0, PT, R48, 0x8, PT ;  /* 0x000000083000780c */ /* 0x002fda0003f06070 */
[----:B------:R-:W-:Y:S05]  /*1b20*/  @!P0 BRA `(.L_x_29) ;  /* 0x0000000400488947 */ /* 0x000fea0003800000 */
[----:B------:R-:W-:Y:S01]  /*1b30*/  BSSY.RECONVERGENT B1, `(.L_x_30) ;  /* 0x0000050000017945 */ /* 0x000fe20003800200 */
[----:B------:R-:W-:Y:S01]  /*1b40*/  MOV R3, RZ ;  /* 0x000000ff00037202 */ /* 0x000fe20000000f00 */
[----:B------:R-:W-:-:S07]  /*1b50*/  IMAD.MOV.U32 R21, RZ, RZ, RZ ;  /* 0x000000ffff157224 */ /* 0x000fce00078e00ff */
.L_x_31:
[CC--:B------:R-:W-:Y:S01]  /*1b60*/  IMAD R2, R33.reuse, R21.reuse, R14 ;  /* 0x0000001521027224 */ /* 0x0c0fe200078e020e */
[----:B------:R-:W-:Y:S01]  /*1b70*/  R2UR UR4, R30 ;  /* 0x000000001e0472ca */ /* 0x000fe200000e0000 */
[----:B------:R-:W-:Y:S01]  /*1b80*/  IMAD R42, R33, R21, R20 ;  /* 0x00000015212a7224 */ /* 0x000fe200078e0214 */
[C---:B------:R-:W-:Y:S01]  /*1b90*/  R2UR UR5, R31.reuse ;  /* 0x000000001f0572ca */ /* 0x040fe200000e0000 */
[--C-:B------:R-:W-:Y:S01]  /*1ba0*/  IMAD.WIDE.U32 R38, R2, 0x4, R22.reuse ;  /* 0x0000000402267825 */ /* 0x100fe200078e0016 */
[----:B------:R-:W-:Y:S02]  /*1bb0*/  R2UR UR6, R30 ;  /* 0x000000001e0672ca */ /* 0x000fe400000e0000 */
[----:B------:R-:W-:Y:S01]  /*1bc0*/  R2UR UR7, R31 ;  /* 0x000000001f0772ca */ /* 0x000fe200000e0000 */
[----:B------:R-:W-:Y:S01]  /*1bd0*/  IMAD.WIDE.U32 R40, R42, 0x4, R22 ;  /* 0x000000042a287825 */ /* 0x000fe200078e0016 */
[C---:B------:R-:W-:Y:S02]  /*1be0*/  IADD3 R2, PT, PT, R33.reuse, R2, RZ ;  /* 0x0000000221027210 */ /* 0x040fe40007ffe0ff */
[----:B------:R-:W-:-:S03]  /*1bf0*/  IADD3 R42, PT, PT, R33, R42, RZ ;  /* 0x0000002a212a7210 */ /* 0x000fc60007ffe0ff */
[C---:B------:R-:W-:Y:S01]  /*1c00*/  IMAD.IADD R43, R33.reuse, 0x1, R2 ;  /* 0x00000001212b7824 */ /* 0x040fe200078e0202 */
[----:B------:R-:W-:Y:S01]  /*1c10*/  IADD3 R51, PT, PT, R33, R42, RZ ;  /* 0x0000002a21337210 */ /* 0x000fe20007ffe0ff */
[----:B------:R0:W2:Y:S01]  /*1c20*/  LD.E R0, desc[UR4][R38.64] ;  /* 0x0000000426007980 */ /* 0x0000a2000c101900 */
[C---:B------:R-:W-:Y:S02]  /*1c30*/  R2UR UR8, R30.reuse ;  /* 0x000000001e0872ca */ /* 0x040fe400000e0000 */
[----:B------:R-:W-:Y:S01]  /*1c40*/  R2UR UR9, R31 ;  /* 0x000000001f0972ca */ /* 0x000fe200000e0000 */
[----:B------:R-:W-:Y:S01]  /*1c50*/  IMAD.WIDE.U32 R44, R51, 0x4, R22 ;  /* 0x00000004332c7825 */ /* 0x000fe200078e0016 */
[C---:B------:R-:W-:Y:S01]  /*1c60*/  R2UR UR10, R30.reuse ;  /* 0x000000001e0a72ca */ /* 0x040fe200000e0000 */
[----:B------:R1:W2:Y:S01]  /*1c70*/  LD.E R35, desc[UR6][R40.64] ;  /* 0x0000000628237980 */ /* 0x0002a2000c101900 */
[----:B------:R-:W-:Y:S01]  /*1c80*/  R2UR UR11, R31 ;  /* 0x000000001f0b72ca */ /* 0x000fe200000e0000 */
[----:B------:R-:W-:Y:S01]  /*1c90*/  IMAD.IADD R51, R33, 0x1, R51 ;  /* 0x0000000121337824 */ /* 0x000fe200078e0233 */
[----:B------:R-:W-:Y:S01]  /*1ca0*/  R2UR UR12, R30 ;  /* 0x000000001e0c72ca */ /* 0x000fe200000e0000 */
[----:B0-----:R-:W-:Y:S01]  /*1cb0*/  IMAD.WIDE.U32 R38, R2, 0x4, R22 ;  /* 0x0000000402267825 */ /* 0x001fe200078e0016 */
[----:B------:R-:W-:-:S02]  /*1cc0*/  R2UR UR13, R31 ;  /* 0x000000001f0d72ca */ /* 0x000fc400000e0000 */
[C---:B------:R-:W-:Y:S01]  /*1cd0*/  IADD3 R52, PT, PT, R33.reuse, R43, RZ ;  /* 0x0000002b21347210 */ /* 0x040fe20007ffe0ff */
[--C-:B-1----:R-:W-:Y:S01]  /*1ce0*/  IMAD.WIDE.U32 R40, R42, 0x4, R22.reuse ;  /* 0x000000042a287825 */ /* 0x102fe200078e0016 */
[C---:B------:R-:W-:Y:S01]  /*1cf0*/  IADD3 R55, PT, PT, R33.reuse, R51, RZ ;  /* 0x0000003321377210 */ /* 0x040fe20007ffe0ff */
[----:B------:R0:W3:Y:S02]  /*1d00*/  LD.E R2, desc[UR4][R38.64] ;  /* 0x0000000426027980 */ /* 0x0000e4000c101900 */
[--C-:B------:R-:W-:Y:S01]  /*1d10*/  IMAD.WIDE.U32 R46, R52, 0x4, R22.reuse ;  /* 0x00000004342e7825 */ /* 0x100fe200078e0016 */
[----:B------:R-:W-:Y:S01]  /*1d20*/  IADD3 R52, PT, PT, R33, R52, RZ ;  /* 0x0000003421347210 */ /* 0x000fe20007ffe0ff */
[----:B------:R1:W3:Y:S02]  /*1d30*/  LD.E R49, desc[UR6][R40.64] ;  /* 0x0000000628317980 */ /* 0x0002e4000c101900 */
[--C-:B------:R-:W-:Y:S01]  /*1d40*/  IMAD.WIDE.U32 R42, R43, 0x4, R22.reuse ;  /* 0x000000042b2a7825 */ /* 0x100fe200078e0016 */
[----:B------:R-:W-:Y:S01]  /*1d50*/  IADD3 R58, PT, PT, R33, R55, RZ ;  /* 0x00000037213a7210 */ /* 0x000fe20007ffe0ff */
[----:B------:R4:W5:Y:S02]  /*1d60*/  LD.E R53, desc[UR10][R44.64] ;  /* 0x0000000a2c357980 */ /* 0x000964000c101900 */
[----:B0-----:R-:W-:-:S02]  /*1d70*/  IMAD.WIDE.U32 R38, R51, 0x4, R22 ;  /* 0x0000000433267825 */ /* 0x001fc400078e0016 */
[----:B------:R0:W5:Y:S02]  /*1d80*/  LD.E R50, desc[UR8][R42.64] ;  /* 0x000000082a327980 */ /* 0x000164000c101900 */
[----:B------:R-:W-:Y:S02]  /*1d90*/  IMAD.IADD R56, R33, 0x1, R52 ;  /* 0x0000000121387824 */ /* 0x000fe400078e0234 */
[----:B------:R0:W5:Y:S01]  /*1da0*/  LD.E R54, desc[UR12][R46.64] ;  /* 0x0000000c2e367980 */ /* 0x000162000c101900 */
[----:B-1----:R-:W-:-:S03]  /*1db0*/  IMAD.WIDE.U32 R40, R52, 0x4, R22 ;  /* 0x0000000434287825 */ /* 0x002fc600078e0016 */
[----:B------:R1:W5:Y:S01]  /*1dc0*/  LD.E R51, desc[UR4][R38.64] ;  /* 0x0000000426337980 */ /* 0x000362000c101900 */
[--C-:B----4-:R-:W-:Y:S01]  /*1dd0*/  IMAD.WIDE.U32 R44, R56, 0x4, R22.reuse ;  /* 0x00000004382c7825 */ /* 0x110fe200078e0016 */
[----:B------:R-:W-:Y:S02]  /*1de0*/  IADD3 R56, PT, PT, R33, R56, RZ ;  /* 0x0000003821387210 */ /* 0x000fe40007ffe0ff */
[----:B------:R4:W5:Y:S01]  /*1df0*/  LD.E R52, desc[UR6][R40.64] ;  /* 0x0000000628347980 */ /* 0x000962000c101900 */
[----:B0-----:R-:W-:-:S03]  /*1e00*/  IMAD.WIDE.U32 R42, R55, 0x4, R22 ;  /* 0x00000004372a7825 */ /* 0x001fc600078e0016 */
[----:B------:R-:W5:Y:S01]  /*1e10*/  LD.E R57, desc[UR10][R44.64] ;  /* 0x0000000a2c397980 */ /* 0x000f62000c101900 */
[----:B------:R-:W-:-:S03]  /*1e20*/  IMAD.WIDE.U32 R46, R58, 0x4, R22 ;  /* 0x000000043a2e7825 */ /* 0x000fc600078e0016 */
[----:B------:R0:W5:Y:S01]  /*1e30*/  LD.E R55, desc[UR8][R42.64] ;  /* 0x000000082a377980 */ /* 0x000162000c101900 */
[C---:B------:R-:W-:Y:S02]  /*1e40*/  IMAD.IADD R58, R33.reuse, 0x1, R58 ;  /* 0x00000001213a7824 */ /* 0x040fe400078e023a */
[--C-:B-1----:R-:W-:Y:S01]  /*1e50*/  IMAD.WIDE.U32 R38, R56, 0x4, R22.reuse ;  /* 0x0000000438267825 */ /* 0x102fe200078e0016 */
[----:B------:R-:W5:Y:S02]  /*1e60*/  LD.E R46, desc[UR12][R46.64] ;  /* 0x0000000c2e2e7980 */ /* 0x000f64000c101900 */
[C---:B------:R-:W-:Y:S01]  /*1e70*/  IADD3 R59, PT, PT, R33.reuse, R58, RZ ;  /* 0x0000003a213b7210 */ /* 0x040fe20007ffe0ff */
[--C-:B----4-:R-:W-:Y:S02]  /*1e80*/  IMAD.WIDE.U32 R40, R58, 0x4, R22.reuse ;  /* 0x000000043a287825 */ /* 0x110fe400078e0016 */
[----:B------:R-:W4:Y:S01]  /*1e90*/  LD.E R38, desc[UR4][R38.64] ;  /* 0x0000000426267980 */ /* 0x000f22000c101900 */
[----:B0-----:R-:W-:Y:S01]  /*1ea0*/  IADD3 R43, PT, PT, R33, R56, RZ ;  /* 0x00000038212b7210 */ /* 0x001fe20007ffe0ff */
[----:B------:R-:W-:-:S02]  /*1eb0*/  IMAD.WIDE.U32 R44, R59, 0x4, R22 ;  /* 0x000000043b2c7825 */ /* 0x000fc400078e0016 */
[----:B------:R-:W4:Y:S02]  /*1ec0*/  LD.E R41, desc[UR6][R40.64] ;  /* 0x0000000628297980 */ /* 0x000f24000c101900 */
[----:B------:R-:W-:Y:S02]  /*1ed0*/  IMAD.WIDE.U32 R42, R43, 0x4, R22 ;  /* 0x000000042b2a7825 */ /* 0x000fe400078e0016 */
[----:B------:R-:W4:Y:S04]  /*1ee0*/  LD.E R45, desc[UR10][R44.64] ;  /* 0x0000000a2c2d7980 */ /* 0x000f28000c101900 */
[----:B------:R-:W4:Y:S01]  /*1ef0*/  LD.E R42, desc[UR8][R42.64] ;  /* 0x000000082a2a7980 */ /* 0x000f22000c101900 */
[----:B------:R-:W-:-:S05]  /*1f00*/  VIADD R21, R21, 0x8 ;  /* 0x0000000815157836 */ /* 0x000fca0000000000 */
[----:B------:R-:W-:Y:S01]  /*1f10*/  ISETP.NE.AND P0, PT, R21, R12, PT ;  /* 0x0000000c1500720c */ /* 0x000fe20003f05270 */
[----:B--2---:R-:W-:-:S04]  /*1f20*/  FMUL R0, R0, R35 ;  /* 0x0000002300007220 */ /* 0x004fc80000400000 */
[----:B------:R-:W-:Y:S01]  /*1f30*/  FFMA R0, R0, R0, R3 ;  /* 0x0000000000007223 */ /* 0x000fe20000000003 */
[----:B---3--:R-:W-:-:S04]  /*1f40*/  FMUL R49, R2, R49 ;  /* 0x0000003102317220 */ /* 0x008fc80000400000 */
[----:B------:R-:W-:Y:S01]  /*1f50*/  FFMA R0, R49, R49, R0 ;  /* 0x0000003131007223 */ /* 0x000fe20000000000 */
[----:B-----5:R-:W-:-:S04]  /*1f60*/  FMUL R53, R50, R53 ;  /* 0x0000003532357220 */ /* 0x020fc80000400000 */
[----:B------:R-:W-:Y:S01]  /*1f70*/  FFMA R0, R53, R53, R0 ;  /* 0x0000003535007223 */ /* 0x000fe20000000000 */
[----:B------:R-:W-:-:S04]  /*1f80*/  FMUL R51, R54, R51 ;  /* 0x0000003336337220 */ /* 0x000fc80000400000 */
[----:B------:R-:W-:Y:S01]  /*1f90*/  FFMA R0, R51, R51, R0 ;  /* 0x0000003333007223 */ /* 0x000fe20000000000 */
[----:B------:R-:W-:-:S04]  /*1fa0*/  FMUL R55, R52, R55 ;  /* 0x0000003734377220 */ /* 0x000fc80000400000 */
[----:B------:R-:W-:Y:S01]  /*1fb0*/  FFMA R0, R55, R55, R0 ;  /* 0x0000003737007223 */ /* 0x000fe20000000000 */
[----:B------:R-:W-:-:S04]  /*1fc0*/  FMUL R57, R57, R46 ;  /* 0x0000002e39397220 */ /* 0x000fc80000400000 */
[----:B------:R-:W-:Y:S01]  /*1fd0*/  FFMA R0, R57, R57, R0 ;  /* 0x0000003939007223 */ /* 0x000fe20000000000 */
[----:B----4-:R-:W-:-:S04]  /*1fe0*/  FMUL R41, R38, R41 ;  /* 0x0000002926297220 */ /* 0x010fc80000400000 */
[----:B------:R-:W-:Y:S01]  /*1ff0*/  FFMA R0, R41, R41, R0 ;  /* 0x0000002929007223 */ /* 0x000fe20000000000 */
[----:B------:R-:W-:-:S04]  /*2000*/  FMUL R45, R42, R45 ;  /* 0x0000002d2a2d7220 */ /* 0x000fc80000400000 */
[----:B------:R-:W-:Y:S01]  /*2010*/  FFMA R3, R45, R45, R0 ;  /* 0x0000002d2d037223 */ /* 0x000fe20000000000 */
[----:B------:R-:W-:Y:S06]  /*2020*/  @P0 BRA `(.L_x_31) ;  /* 0xfffffff800cc0947 */ /* 0x000fec000383ffff */
[----:B------:R-:W-:Y:S05]  /*2030*/  BSYNC.RECONVERGENT B1 ;  /* 0x0000000000017941 */ /* 0x000fea0003800200 */
.L_x_30:
[----:B------:R-:W-:-:S07]  /*2040*/  MOV R0, R12 ;  /* 0x0000000c00007202 */ /* 0x000fce0000000f00 */
.L_x_29:
[----:B------:R-:W-:-:S13]  /*2050*/  ISETP.NE.AND P0, PT, R34, RZ, PT ;  /* 0x000000ff2200720c */ /* 0x000fda0003f05270 */
[----:B------:R-:W-:Y:S05]  /*2060*/  @!P0 BRA `(.L_x_32) ;  /* 0x0000000400488947 */ /* 0x000fea0003800000 */
[----:B------:R-:W-:Y:S02]  /*2070*/  ISETP.GE.U32.AND P0, PT, R37, 0x3, PT ;  /* 0x000000032500780c */ /* 0x000fe40003f06070 */
[----:B------:R-:W-:-:S11]  /*2080*/  ISETP.NE.AND P1, PT, R36, RZ, PT ;  /* 0x000000ff2400720c */ /* 0x000fd60003f25270 */
[----:B------:R-:W-:Y:S05]  /*2090*/  @!P0 BRA `(.L_x_33) ;  /* 0x0000000000a48947 */ /* 0x000fea0003800000 */
[CC--:B------:R-:W-:Y:S01]  /*20a0*/  IMAD R2, R33.reuse, R0.reuse, R14 ;  /* 0x0000000021027224 */ /* 0x0c0fe200078e020e */
[----:B------:R-:W-:Y:S01]  /*20b0*/  R2UR UR4, R30 ;  /* 0x000000001e0472ca */ /* 0x000fe200000e0000 */
[----:B------:R-:W-:Y:S01]  /*20c0*/  IMAD R21, R33, R0, R20 ;  /* 0x0000000021157224 */ /* 0x000fe200078e0214 */
[C---:B------:R-:W-:Y:S01]  /*20d0*/  R2UR UR5, R31.reuse ;  /* 0x000000001f0572ca */ /* 0x040fe200000e0000 */
[----:B------:R-:W-:Y:S01]  /*20e0*/  IMAD.WIDE.U32 R38, R2, 0x4, R22 ;  /* 0x0000000402267825 */ /* 0x000fe200078e0016 */
[C---:B------:R-:W-:Y:S02]  /*20f0*/  R2UR UR6, R30.reuse ;  /* 0x000000001e0672ca */ /* 0x040fe400000e0000 */
[----:B------:R-:W-:Y:S01]  /*2100*/  R2UR UR7, R31 ;  /* 0x000000001f0772ca */ /* 0x000fe200000e0000 */
[----:B------:R-:W-:Y:S01]  /*2110*/  IMAD.IADD R46, R33, 0x1, R21 ;  /* 0x00000001212e7824 */ /* 0x000fe200078e0215 */
[----:B------:R-:W-:Y:S01]  /*2120*/  R2UR UR8, R30 ;  /* 0x000000001e0872ca */ /* 0x000fe200000e0000 */
[----:B------:R-:W-:Y:S01]  /*2130*/  IMAD.WIDE.U32 R40, R21, 0x4, R22 ;  /* 0x0000000415287825 */ /* 0x000fe200078e0016 */
[----:B------:R-:W-:-:S02]  /*2140*/  R2UR UR9, R31 ;  /* 0x000000001f0972ca */ /* 0x000fc400000e0000 */
[----:B------:R-:W-:Y:S02]  /*2150*/  R2UR UR10, R30 ;  /* 0x000000001e0a72ca */ /* 0x000fe400000e0000 */
[----:B------:R-:W-:Y:S02]  /*2160*/  R2UR UR11, R31 ;  /* 0x000000001f0b72ca */ /* 0x000fe400000e0000 */
[C---:B------:R-:W-:Y:S01]  /*2170*/  IADD3 R35, PT, PT, R33.reuse, R2, RZ ;  /* 0x0000000221237210 */ /* 0x040fe20007ffe0ff */
[--C-:B------:R-:W-:Y:S01]  /*2180*/  IMAD.WIDE.U32 R44, R46, 0x4, R22.reuse ;  /* 0x000000042e2c7825 */ /* 0x100fe200078e0016 */
[----:B------:R-:W-:Y:S01]  /*2190*/  IADD3 R46, PT, PT, R33, R46, RZ ;  /* 0x0000002e212e7210 */ /* 0x000fe20007ffe0ff */
[----:B------:R0:W2:Y:S02]  /*21a0*/  LD.E R2, desc[UR4][R38.64] ;  /* 0x0000000426027980 */ /* 0x0000a4000c101900 */
[----:B------:R-:W-:Y:S01]  /*21b0*/  IMAD.WIDE.U32 R42, R35, 0x4, R22 ;  /* 0x00000004232a7825 */ /* 0x000fe200078e0016 */
[C---:B------:R-:W-:Y:S01]  /*21c0*/  IADD3 R35, PT, PT, R33.reuse, R35, RZ ;  /* 0x0000002321237210 */ /* 0x040fe20007ffe0ff */
[----:B------:R1:W2:Y:S01]  /*21d0*/  LD.E R21, desc[UR6][R40.64] ;  /* 0x0000000628157980 */ /* 0x0002a2000c101900 */
[----:B------:R-:W-:-:S03]  /*21e0*/  IADD3 R47, PT, PT, R33, R46, RZ ;  /* 0x0000002e212f7210 */ /* 0x000fc60007ffe0ff */
[----:B------:R3:W4:Y:S01]  /*21f0*/  LD.E R49, desc[UR8][R42.64] ;  /* 0x000000082a317980 */ /* 0x000722000c101900 */
[----:B0-----:R-:W-:-:S03]  /*2200*/  IMAD.WIDE.U32 R38, R35, 0x4, R22 ;  /* 0x0000000423267825 */ /* 0x001fc600078e0016 */
[----:B------:R-:W4:Y:S01]  /*2210*/  LD.E R44, desc[UR10][R44.64] ;  /* 0x0000000a2c2c7980 */ /* 0x000f22000c101900 */
[----:B-1----:R-:W-:-:S03]  /*2220*/  IMAD.WIDE.U32 R40, R46, 0x4, R22 ;  /* 0x000000042e287825 */ /* 0x002fc600078e0016 */
[----:B------:R-:W5:Y:S01]  /*2230*/  LD.E R38, desc[UR4][R38.64] ;  /* 0x0000000426267980 */ /* 0x000f62000c101900 */
[----:B------:R-:W-:Y:S02]  /*2240*/  IMAD.IADD R35, R33, 0x1, R35 ;  /* 0x0000000121237824 */ /* 0x000fe400078e0223 */
[--C-:B------:R-:W-:Y:S01]  /*2250*/  IMAD.WIDE.U32 R46, R47, 0x4, R22.reuse ;  /* 0x000000042f2e7825 */ /* 0x100fe200078e0016 */
[----:B------:R-:W5:Y:S03]  /*2260*/  LD.E R41, desc[UR6][R40.64] ;  /* 0x0000000628297980 */ /* 0x000f66000c101900 */
[----:B---3--:R-:W-:Y:S02]  /*2270*/  IMAD.WIDE.U32 R42, R35, 0x4, R22 ;  /* 0x00000004232a7825 */ /* 0x008fe400078e0016 */
[----:B------:R-:W3:Y:S04]  /*2280*/  LD.E R47, desc[UR10][R46.64] ;  /* 0x0000000a2e2f7980 */ /* 0x000ee8000c101900 */
[----:B------:R-:W3:Y:S01]  /*2290*/  LD.E R42, desc[UR8][R42.64] ;  /* 0x000000082a2a7980 */ /* 0x000ee2000c101900 */
[----:B------:R-:W-:Y:S01]  /*22a0*/  IADD3 R0, PT, PT, R0, 0x4, RZ ;  /* 0x0000000400007810 */ /* 0x000fe20007ffe0ff */
[----:B--2---:R-:W-:-:S04]  /*22b0*/  FMUL R2, R2, R21 ;  /* 0x0000001502027220 */ /* 0x004fc80000400000 */
[----:B------:R-:W-:Y:S01]  /*22c0*/  FFMA R2, R2, R2, R3 ;  /* 0x0000000202027223 */ /* 0x000fe20000000003 */
[----:B----4-:R-:W-:-:S04]  /*22d0*/  FMUL R49, R49, R44 ;  /* 0x0000002c31317220 */ /* 0x010fc80000400000 */
[----:B------:R-:W-:Y:S01]  /*22e0*/  FFMA R2, R49, R49, R2 ;  /* 0x0000003131027223 */ /* 0x000fe20000000002 */
[----:B-----5:R-:W-:-:S04]  /*22f0*/  FMUL R3, R38, R41 ;  /* 0x0000002926037220 */ /* 0x020fc80000400000 */
[----:B------:R-:W-:Y:S01]  /*2300*/  FFMA R2, R3, R3, R2 ;  /* 0x0000000303027223 */ /* 0x000fe20000000002 */
[----:B---3--:R-:W-:-:S04]  /*2310*/  FMUL R3, R42, R47 ;  /* 0x0000002f2a037220 */ /* 0x008fc80000400000 */
[----:B------:R-:W-:-:S07]  /*2320*/  FFMA R3, R3, R3, R2 ;  /* 0x0000000303037223 */ /* 0x000fce0000000002 */
.L_x_33:
[----:B------:R-:W-:Y:S05]  /*2330*/  @!P1 BRA `(.L_x_32) ;  /* 0x0000000000949947 */ /* 0x000fea0003800000 */
[----:B------:R-:W-:Y:S02]  /*2340*/  ISETP.NE.AND P0, PT, R36, 0x1, PT ;  /* 0x000000012400780c */ /* 0x000fe40003f05270 */
[----:B------:R-:W-:-:S11]  /*2350*/  LOP3.LUT P1, RZ, R48, 0x1, RZ, 0xc0, !PT ;  /* 0x0000000130ff7812 */ /* 0x000fd6000782c0ff */
[C---:B------:R-:W-:Y:S01]  /*2360*/  @P0 R2UR UR4, R30.reuse ;  /* 0x000000001e0402ca */ /* 0x040fe200000e0000 */
[-C--:B------:R-:W-:Y:S01]  /*2370*/  @P0 IMAD R42, R33, R0.reuse, R20 ;  /* 0x00000000212a0224 */ /* 0x080fe200078e0214 */
[----:B------:R-:W-:Y:S01]  /*2380*/  @P0 R2UR UR5, R31 ;  /* 0x000000001f0502ca */ /* 0x000fe200000e0000 */
[----:B------:R-:W-:Y:S01]  /*2390*/  @P0 IMAD R2, R33, R0, R14 ;  /* 0x0000000021020224 */ /* 0x000fe200078e020e */
[----:B------:R-:W-:Y:S02]  /*23a0*/  @P0 R2UR UR6, R30 ;  /* 0x000000001e0602ca */ /* 0x000fe400000e0000 */
[C---:B------:R-:W-:Y:S01]  /*23b0*/  @P0 R2UR UR7, R31.reuse ;  /* 0x000000001f0702ca */ /* 0x040fe200000e0000 */
[----:B------:R-:W-:Y:S01]  /*23c0*/  @P0 IMAD.WIDE.U32 R38, R2, 0x4, R22 ;  /* 0x0000000402260825 */ /* 0x000fe200078e0016 */
[----:B------:R-:W-:Y:S02]  /*23d0*/  @P0 R2UR UR8, R30 ;  /* 0x000000001e0802ca */ /* 0x000fe400000e0000 */
[----:B------:R-:W-:Y:S01]  /*23e0*/  @P0 R2UR UR9, R31 ;  /* 0x000000001f0902ca */ /* 0x000fe200000e0000 */
[C---:B------:R-:W-:Y:S01]  /*23f0*/  @P0 IMAD.IADD R45, R33.reuse, 0x1, R2 ;  /* 0x00000001212d0824 */ /* 0x040fe200078e0202 */
[----:B------:R-:W-:Y:S01]  /*2400*/  @P0 IADD3 R47, PT, PT, R33, R42, RZ ;  /* 0x0000002a212f0210 */ /* 0x000fe20007ffe0ff */
[--C-:B------:R-:W-:Y:S01]  /*2410*/  @P0 IMAD.WIDE.U32 R42, R42, 0x4, R22.reuse ;  /* 0x000000042a2a0825 */ /* 0x100fe200078e0016 */
[----:B------:R-:W-:Y:S01]  /*2420*/  @P0 IADD3 R0, PT, PT, R0, 0x2, RZ ;  /* 0x0000000200000810 */ /* 0x000fe20007ffe0ff */
[----:B------:R0:W2:Y:S01]  /*2430*/  @P0 LD.E R21, desc[UR4][R38.64] ;  /* 0x0000000426150980 */ /* 0x0000a2000c101900 */
[C---:B------:R-:W-:Y:S01]  /*2440*/  @P1 R2UR UR10, R30.reuse ;  /* 0x000000001e0a12ca */ /* 0x040fe200000e0000 */
[--C-:B------:R-:W-:Y:S01]  /*2450*/  @P0 IMAD.WIDE.U32 R44, R45, 0x4, R22.reuse ;  /* 0x000000042d2c0825 */ /* 0x100fe200078e0016 */
[----:B------:R-:W-:Y:S01]  /*2460*/  @P1 R2UR UR11, R31 ;  /* 0x000000001f0b12ca */ /* 0x000fe200000e0000 */
[----:B------:R-:W2:Y:S01]  /*2470*/  @P0 LD.E R42, desc[UR6][R42.64] ;  /* 0x000000062a2a0980 */ /* 0x000ea2000c101900 */
[----:B------:R-:W-:Y:S01]  /*2480*/  @P1 R2UR UR12, R30 ;  /* 0x000000001e0c12ca */ /* 0x000fe200000e0000 */
[----:B------:R-:W-:Y:S01]  /*2490*/  @P0 IMAD.WIDE.U32 R46, R47, 0x4, R22 ;  /* 0x000000042f2e0825 */ /* 0x000fe200078e0016 */
[----:B------:R-:W-:Y:S01]  /*24a0*/  @P1 R2UR UR13, R31 ;  /* 0x000000001f0d12ca */ /* 0x000fe200000e0000 */
[----:B------:R-:W3:Y:S02]  /*24b0*/  @P0 LD.E R44, desc[UR4][R44.64] ;  /* 0x000000042c2c0980 */ /* 0x000ee4000c101900 */
[----:B0-----:R-:W-:-:S02]  /*24c0*/  @P1 IMAD R39, R33, R0, R14 ;  /* 0x0000000021271224 */ /* 0x001fc400078e020e */
[----:B------:R-:W-:Y:S01]  /*24d0*/  @P1 IMAD R41, R33, R0, R20 ;  /* 0x0000000021291224 */ /* 0x000fe200078e0214 */
[----:B------:R-:W3:Y:S01]  /*24e0*/  @P0 LD.E R47, desc[UR8][R46.64] ;  /* 0x000000082e2f0980 */ /* 0x000ee2000c101900 */
[----:B------:R-:W-:-:S04]  /*24f0*/  @P1 IMAD.WIDE.U32 R38, R39, 0x4, R22 ;  /* 0x0000000427261825 */ /* 0x000fc800078e0016 */
[----:B------:R-:W-:Y:S02]  /*2500*/  @P1 IMAD.WIDE.U32 R40, R41, 0x4, R22 ;  /* 0x0000000429281825 */ /* 0x000fe400078e0016 */
[----:B------:R-:W4:Y:S04]  /*2510*/  @P1 LD.E R38, desc[UR10][R38.64] ;  /* 0x0000000a26261980 */ /* 0x000f28000c101900 */
[----:B------:R-:W4:Y:S01]  /*2520*/  @P1 LD.E R41, desc[UR12][R40.64] ;  /* 0x0000000c28291980 */ /* 0x000f22000c101900 */
[----:B--2---:R-:W-:-:S04]  /*2530*/  @P0 FMUL R0, R21, R42 ;  /* 0x0000002a15000220 */ /* 0x004fc80000400000 */
[----:B------:R-:W-:Y:S01]  /*2540*/  @P0 FFMA R0, R0, R0, R3 ;  /* 0x0000000000000223 */ /* 0x000fe20000000003 */
[----:B---3--:R-:W-:-:S04]  /*2550*/  @P0 FMUL R21, R44, R47 ;  /* 0x0000002f2c150220 */ /* 0x008fc80000400000 */
[----:B------:R-:W-:Y:S01]  /*2560*/  @P0 FFMA R3, R21, R21, R0 ;  /* 0x0000001515030223 */ /* 0x000fe20000000000 */
[----:B----4-:R-:W-:-:S04]  /*2570*/  @P1 FMUL R0, R38, R41 ;  /* 0x0000002926001220 */ /* 0x010fc80000400000 */
[----:B------:R-:W-:-:S07]  /*2580*/  @P1 FFMA R3, R0, R0, R3 ;  /* 0x0000000000031223 */ /* 0x000fce0000000003 */
.L_x_32:
[----:B------:R-:W-:Y:S01]  /*2590*/  R2UR UR6, R30 ;  /* 0x000000001e0672ca */ /* 0x000fe200000e0000 */
[----:B------:R-:W-:Y:S01]  /*25a0*/  IMAD.WIDE.U32 R38, R20, 0x4, R26 ;  /* 0x0000000414267825 */ /* 0x000fe200078e001a */
[C---:B------:R-:W-:Y:S02]  /*25b0*/  R2UR UR7, R31.reuse ;  /* 0x000000001f0772ca */ /* 0x040fe400000e0000 */
[----:B------:R-:W-:Y:S02]  /*25c0*/  R2UR UR4, R30 ;  /* 0x000000001e0472ca */ /* 0x000fe400000e0000 */
[----:B------:R-:W-:-:S09]  /*25d0*/  R2UR UR5, R31 ;  /* 0x000000001f0572ca */ /* 0x000fd200000e0000 */
[----:B------:R-:W2:Y:S04]  /*25e0*/  LD.E R39, desc[UR6][R38.64] ;  /* 0x0000000626277980 */ /* 0x000ea8000c101900 */
[----:B------:R-:W2:Y:S01]  /*25f0*/  LD.E R0, desc[UR4][R4.64] ;  /* 0x0000000404007980 */ /* 0x000ea2000c101900 */
[----:B------:R-:W-:Y:S01]  /*2600*/  BSSY.RECONVERGENT B4, `(.L_x_34) ;  /* 0x000001b000047945 */ /* 0x000fe20003800200 */
[----:B--2---:R-:W-:Y:S01]  /*2610*/  FADD R42, R0, -R39 ;  /* 0x80000027002a7221 */ /* 0x004fe20000000000 */
[----:B------:R-:W-:-:S04]  /*2620*/  IMAD.MOV.U32 R0, RZ, RZ, RZ ;  /* 0x000000ffff007224 */ /* 0x000fc800078e00ff */
[----:B------:R-:W-:-:S13]  /*2630*/  FSETP.NEU.AND P0, PT, R42, RZ, PT ;  /* 0x000000ff2a00720b */ /* 0x000fda0003f0d000 */
[----:B------:R-:W-:Y:S05]  /*2640*/  @!P0 BRA `(.L_x_35) ;  /* 0x0000000000588947 */ /* 0x000fea0003800000 */
[----:B------:R-:W-:Y:S01]  /*2650*/  R2UR UR6, R30 ;  /* 0x000000001e0672ca */ /* 0x000fe200000e0000 */
        /* <DEDUP_REMOVED lines=8> */
[----:B------:R-:W1:Y:S01]  /*26e0*/  FCHK P0, R3, R42 ;  /* 0x0000002a03007302 */ /* 0x000e620000000000 */
[----:B0-----:R-:W-:-:S04]  /*26f0*/  FFMA R21, -R42, R0, 1 ;  /* 0x3f8000002a157423 */ /* 0x001fc80000000100 */
[----:B------:R-:W-:-:S04]  /*2700*/  FFMA R0, R0, R21, R0 ;  /* 0x0000001500007223 */ /* 0x000fc80000000000 */
[----:B------:R-:W-:-:S04]  /*2710*/  FFMA R21, R0, R3, RZ ;  /* 0x0000000300157223 */ /* 0x000fc800000000ff */
[----:B------:R-:W-:-:S04]  /*2720*/  FFMA R40, -R42, R21, R3 ;  /* 0x000000152a287223 */ /* 0x000fc80000000103 */
[----:B------:R-:W-:Y:S01]  /*2730*/  FFMA R0, R0, R40, R21 ;  /* 0x0000002800007223 */ /* 0x000fe20000000015 */
[----:B--2---:R-:W-:Y:S01]  /*2740*/  FADD R35, R2, -R39 ;  /* 0x8000002702237221 */ /* 0x004fe20000000000 */
[----:B-1----:R-:W-:Y:S06]  /*2750*/  @!P0 BRA `(.L_x_37) ;  /* 0x00000000000c8947 */ /* 0x002fec0003800000 */
[----:B------:R-:W-:Y:S02]  /*2760*/  MOV R0, R42 ;  /* 0x0000002a00007202 */ /* 0x000fe40000000f00 */
[----:B------:R-:W-:-:S07]  /*2770*/  MOV R2, 0x2790 ;  /* 0x0000279000027802 */ /* 0x000fce0000000f00 */
[----:B------:R-:W-:Y:S05]  /*2780*/  CALL.REL.NOINC `($__internal_0_$__cuda_sm3x_div_rn_noftz_f32_slowpath) ;  /* 0x0000003400387944 */ /* 0x000fea0003c00000 */
.L_x_37:
[----:B------:R-:W-:Y:S05]  /*2790*/  BSYNC.RECONVERGENT B5 ;  /* 0x0000000000057941 */ /* 0x000fea0003800200 */
.L_x_36:
[----:B------:R-:W-:-:S07]  /*27a0*/  FADD R0, R35, -R0 ;  /* 0x8000000023007221 */ /* 0x000fce0000000000 */
.L_x_35:
[----:B------:R-:W-:Y:S05]  /*27b0*/  BSYNC.RECONVERGENT B4 ;  /* 0x0000000000047941 */ /* 0x000fea0003800200 */
.L_x_34:
        /* <DEDUP_REMOVED lines=23> */
.L_x_28:
[----:B------:R-:W-:Y:S05]  /*2930*/  BSYNC.RECONVERGENT B3 ;  /* 0x0000000000037941 */ /* 0x000fea0003800200 */
.L_x_27:
[----:B------:R-:W-:-:S04]  /*2940*/  IADD3 R14, PT, PT, R14, 0x1, RZ ;  /* 0x000000010e0e7810 */ /* 0x000fc80007ffe0ff */
[----:B------:R-:W-:-:S13]  /*2950*/  ISETP.NE.AND P0, PT, R14, R13, PT ;  /* 0x0000000d0e00720c */ /* 0x000fda0003f05270 */
[----:B------:R-:W-:Y:S05]  /*2960*/  @P0 BRA `(.L_x_39) ;  /* 0xffffffec00980947 */ /* 0x000fea000383ffff */
.L_x_24:
[----:B------:R-:W-:Y:S05]  /*2970*/  BSYNC.RECONVERGENT B0 ;  /* 0x0000000000007941 */ /* 0x000fea0003800200 */
.L_x_8:
[----:B------:R-:W2:Y:S08]  /*2980*/  LDC R20, c[0x0][0x39c] ;  /* 0x0000e700ff147b82 */ /* 0x000eb00000000800 */
[----:B0-----:R-:W0:Y:S01]  /*2990*/  LDC R11, c[0x0][0x394] ;  /* 0x0000e500ff0b7b82 */ /* 0x001e220000000800 */
[----:B--2---:R-:W-:-:S04]  /*29a0*/  ISETP.NE.AND P0, PT, R20, RZ, PT ;  /* 0x000000ff1400720c */ /* 0x004fc80003f05270 */
[----:B0-----:R-:W-:-:S13]  /*29b0*/  ISETP.EQ.OR P0, PT, R11, RZ, !P0 ;  /* 0x000000ff0b00720c */ /* 0x001fda0004702670 */
[----:B------:R-:W-:Y:S05]  /*29c0*/  @P0 BRA `(.L_x_40) ;  /* 0x0000003000280947 */ /* 0x000fea0003800000 */
[----:B------:R-:W-:Y:S02]  /*29d0*/  R2UR UR4, R30 ;  /* 0x000000001e0472ca */ /* 0x000fe400000e0000 */
[----:B------:R-:W-:Y:S02]  /*29e0*/  R2UR UR5, R31 ;  /* 0x000000001f0572ca */ /* 0x000fe400000e0000 */
[----:B-1----:R-:W-:-:S05]  /*29f0*/  IADD3 R3, PT, PT, R11, -0x1, RZ ;  /* 0xffffffff0b037810 */ /* 0x002fca0007ffe0ff */
[----:B------:R-:W-:-:S06]  /*2a00*/  IMAD.WIDE.U32 R2, R3, 0x4, R24 ;  /* 0x0000000403027825 */ /* 0x000fcc00078e0018 */
[----:B------:R0:W5:Y:S01]  /*2a10*/  LD.E R10, desc[UR4][R2.64] ;  /* 0x00000004020a7980 */ /* 0x000162000c101900 */
[----:B------:R-:W1:Y:S01]  /*2a20*/  LDCU UR4, c[0x0][0x394] ;  /* 0x00007280ff0477ac */ /* 0x000e620008000800 */
[C---:B------:R-:W-:Y:S01]  /*2a30*/  LOP3.LUT R12, R20.reuse, 0x7, RZ, 0xc0, !PT ;  /* 0x00000007140c7812 */ /* 0x040fe200078ec0ff */
[----:B------:R-:W-:Y:S01]  /*2a40*/  BSSY.RECONVERGENT B0, `(.L_x_40) ;  /* 0x0000302000007945 */ /* 0x000fe20003800200 */
[C---:B------:R-:W-:Y:S02]  /*2a50*/  LOP3.LUT R14, R20.reuse, 0xfffffff8, RZ, 0xc0, !PT ;  /* 0xfffffff8140e7812 */ /* 0x040fe400078ec0ff */
[----:B------:R-:W-:Y:S01]  /*2a60*/  LOP3.LUT R13, R20, 0x3, RZ, 0xc0, !PT ;  /* 0x00000003140d7812 */ /* 0x000fe200078ec0ff */
[----:B------:R-:W-:Y:S01]  /*2a70*/  VIADD R21, R12, 0xffffffff ;  /* 0xffffffff0c157836 */ /* 0x000fe20000000000 */
[----:B------:R-:W-:Y:S02]  /*2a80*/  LOP3.LUT R15, R20, 0xf, RZ, 0xc0, !PT ;  /* 0x0000000f140f7812 */ /* 0x000fe400078ec0ff */
[----:B------:R-:W-:-:S02]  /*2a90*/  LEA R11, R11, 0x8, 0x3 ;  /* 0x000000080b0b7811 */ /* 0x000fc400078e18ff */
[----:B------:R-:W-:Y:S02]  /*2aa0*/  LOP3.LUT R20, R20, 0xfffffff0, RZ, 0xc0, !PT ;  /* 0xfffffff014147812 */ /* 0x000fe400078ec0ff */
[----:B------:R-:W-:Y:S02]  /*2ab0*/  IADD3 R34, PT, PT, -R14, RZ, RZ ;  /* 0x000000ff0e227210 */ /* 0x000fe40007ffe1ff */
[----:B01----:R-:W-:-:S07]  /*2ac0*/  MOV R36, UR4 ;  /* 0x0000000400247c02 */ /* 0x003fce0008000f00 */
.L_x_87:
[----:B0-----:R-:W0:Y:S01]  /*2ad0*/  LDCU UR4, c[0x0][0x39c] ;  /* 0x00007380ff0477ac */ /* 0x001e220008000800 */
[----:B-1-3--:R-:W-:Y:S02]  /*2ae0*/  HFMA2 R37, -RZ, RZ, 0, 0 ;  /* 0x00000000ff257431 */ /* 0x00afe400000001ff */
[----:B-----5:R-:W-:Y:S02]  /*2af0*/  IMAD.MOV.U32 R35, RZ, RZ, R10 ;  /* 0x000000ffff237224 */ /* 0x020fe400078e000a */
[----:B------:R-:W-:-:S04]  /*2b00*/  IMAD.WIDE.U32 R6, R36, 0x4, R26 ;  /* 0x0000000424067825 */ /* 0x000fc800078e001a */
[----:B----4-:R-:W-:Y:S01]  /*2b10*/  IMAD.WIDE.U32 R4, R10, 0x4, R26 ;  /* 0x000000040a047825 */ /* 0x010fe200078e001a */
[----:B0-----:R-:W-:-:S09]  /*2b20*/  UISETP.GE.U32.AND UP0, UPT, UR4, 0x8, UPT ;  /* 0x000000080400788c */ /* 0x001fd2000bf06070 */
[----:B--2---:R-:W-:Y:S05]  /*2b30*/  BRA.U !UP0, `(.L_x_41) ;  /* 0x0000001108787547 */ /* 0x004fea000b800000 */
[----:B------:R-:W0:Y:S01]  /*2b40*/  LDC R3, c[0x0][0x394] ;  /* 0x0000e500ff037b82 */ /* 0x000e220000000800 */
[----:B------:R-:W-:Y:S01]  /*2b50*/  IADD3 R41, P0, PT, R28, 0x10, RZ ;  /* 0x000000101c297810 */ /* 0x000fe20007f1e0ff */
[----:B------:R-:W-:Y:S01]  /*2b60*/  BSSY.RECONVERGENT B3, `(.L_x_42) ;  /* 0x000011a000037945 */ /* 0x000fe20003800200 */
[----:B------:R-:W-:Y:S01]  /*2b70*/  IADD3 R38, PT, PT, R36, 0x3, RZ ;  /* 0x0000000324267810 */ /* 0x000fe20007ffe0ff */
[C---:B------:R-:W-:Y:S01]  /*2b80*/  VIADD R40, R10.reuse, 0x3 ;  /* 0x000000030a287836 */ /* 0x040fe20000000000 */
[----:B------:R-:W-:Y:S02]  /*2b90*/  MOV R37, R34 ;  /* 0x0000002200257202 */ /* 0x000fe40000000f00 */
[----:B------:R-:W-:Y:S01]  /*2ba0*/  IADD3.X R72, PT, PT, RZ, R29, RZ, P0, !PT ;  /* 0x0000001dff487210 */ /* 0x000fe200007fe4ff */
[C-C-:B0-----:R-:W-:Y:S01]  /*2bb0*/  IMAD R42, R3.reuse, 0x7, R36.reuse ;  /* 0x00000007032a7824 */ /* 0x141fe200078e0224 */
[C---:B------:R-:W-:Y:S01]  /*2bc0*/  LEA R52, R3.reuse, R36, 0x1 ;  /* 0x0000002403347211 */ /* 0x040fe200078e08ff */
[C-C-:B------:R-:W-:Y:S01]  /*2bd0*/  IMAD R44, R3.reuse, 0x6, R36.reuse ;  /* 0x00000006032c7824 */ /* 0x140fe200078e0224 */
[-C--:B------:R-:W-:Y:S01]  /*2be0*/  IADD3 R54, PT, PT, R10, R3.reuse, RZ ;  /* 0x000000030a367210 */ /* 0x080fe20007ffe0ff */
[C-C-:B------:R-:W-:Y:S01]  /*2bf0*/  IMAD R46, R3.reuse, 0x5, R36.reuse ;  /* 0x00000005032e7824 */ /* 0x140fe200078e0224 */
[C---:B------:R-:W-:Y:S01]  /*2c00*/  LEA R60, R3.reuse, R10, 0x2 ;  /* 0x0000000a033c7211 */ /* 0x040fe200078e10ff */
[C-C-:B------:R-:W-:Y:S01]  /*2c10*/  IMAD R48, R3.reuse, 0x4, R36.reuse ;  /* 0x0000000403307824 */ /* 0x140fe200078e0224 */
[----:B------:R-:W-:Y:S01]  /*2c20*/  IADD3 R68, PT, PT, R36, R3, RZ ;  /* 0x0000000324447210 */ /* 0x000fe20007ffe0ff */
[----:B------:R-:W-:-:S02]  /*2c30*/  IMAD R50, R3, 0x3, R36 ;  /* 0x0000000303327824 */ /* 0x000fc400078e0224 */
[C-C-:B------:R-:W-:Y:S02]  /*2c40*/  IMAD R56, R3.reuse, 0x2, R10.reuse ;  /* 0x0000000203387824 */ /* 0x140fe400078e020a */
[C-C-:B------:R-:W-:Y:S02]  /*2c50*/  IMAD R58, R3.reuse, 0x3, R10.reuse ;  /* 0x00000003033a7824 */ /* 0x140fe400078e020a */
[C-C-:B------:R-:W-:Y:S02]  /*2c60*/  IMAD R62, R3.reuse, 0x5, R10.reuse ;  /* 0x00000005033e7824 */ /* 0x140fe400078e020a */
[C-C-:B------:R-:W-:Y:S02]  /*2c70*/  IMAD R64, R3.reuse, 0x6, R10.reuse ;  /* 0x0000000603407824 */ /* 0x140fe400078e020a */
[----:B------:R-:W-:-:S07]  /*2c80*/  IMAD R66, R3, 0x7, R10 ;  /* 0x0000000703427824 */ /* 0x000fce00078e020a */
.L_x_59:
[C---:B------:R-:W-:Y:S02]  /*2c90*/  R2UR UR4, R30.reuse ;  /* 0x000000001e0472ca */ /* 0x040fe400000e0000 */
[C---:B------:R-:W-:Y:S02]  /*2ca0*/  R2UR UR5, R31.reuse ;  /* 0x000000001f0572ca */ /* 0x040fe400000e0000 */
[----:B------:R-:W-:Y:S02]  /*2cb0*/  R2UR UR6, R30 ;  /* 0x000000001e0672ca */ /* 0x000fe400000e0000 */
[----:B------:R-:W-:Y:S02]  /*2cc0*/  R2UR UR7, R31 ;  /* 0x000000001f0772ca */ /* 0x000fe400000e0000 */
[----:B------:R-:W-:-:S07]  /*2cd0*/  IADD3 R71, PT, PT, R40, -0x3, RZ ;  /* 0xfffffffd28477810 */ /* 0x000fce0007ffe0ff */
[----:B------:R-:W2:Y:S04]  /*2ce0*/  LD.E R0, desc[UR4][R6.64] ;  /* 0x0000000406007980 */ /* 0x000ea8000c101900 */
[----:B------:R-:W2:Y:S01]  /*2cf0*/  LD.E R39, desc[UR6][R4.64] ;  /* 0x0000000604277980 */ /* 0x000ea2000c101900 */
[----:B------:R-:W-:Y:S02]  /*2d00*/  VIADD R9, R38, 0xfffffffd ;  /* 0xfffffffd26097836 */ /* 0x000fe40000000000 */
[----:B------:R-:W-:-:S04]  /*2d10*/  IMAD.WIDE.U32 R70, R71, 0x4, R22 ;  /* 0x0000000447467825 */ /* 0x000fc800078e0016 */
[----:B------:R-:W-:Y:S02]  /*2d20*/  IMAD.WIDE.U32 R8, R9, 0x4, R22 ;  /* 0x0000000409087825 */ /* 0x000fe400078e0016 */
[----:B------:R-:W3:Y:S04]  /*2d30*/  LD.E R70, desc[UR6][R70.64] ;  /* 0x0000000646467980 */ /* 0x000ee8000c101900 */
[----:B------:R0:W3:Y:S01]  /*2d40*/  LD.E R3, desc[UR4][R8.64] ;  /* 0x0000000408037980 */ /* 0x0000e2000c101900 */
[----:B------:R-:W-:Y:S01]  /*2d50*/  BSSY.RECONVERGENT B4, `(.L_x_43) ;  /* 0x0000010000047945 */ /* 0x000fe20003800200 */
[----:B0-----:R-:W-:Y:S01]  /*2d60*/  MOV R8, R41 ;  /* 0x0000002900087202 */ /* 0x001fe20000000f00 */
[----:B------:R-:W-:Y:S02]  /*2d70*/  IMAD.MOV.U32 R9, RZ, RZ, R72 ;  /* 0x000000ffff097224 */ /* 0x000fe400078e0048 */
[----:B--2---:R-:W-:-:S04]  /*2d80*/  FADD R74, R0, -R39 ;  /* 0x80000027004a7221 */ /* 0x004fc80000000000 */
[----:B------:R-:W0:Y:S01]  /*2d90*/  MUFU.RCP R0, R74 ;  /* 0x0000004a00007308 */ /* 0x000e220000001000 */
[----:B---3--:R-:W-:-:S07]  /*2da0*/  FADD R3, R3, -R70 ;  /* 0x8000004603037221 */ /* 0x008fce0000000000 */
[----:B------:R-:W1:Y:S01]  /*2db0*/  FCHK P0, R3, R74 ;  /* 0x0000004a03007302 */ /* 0x000e620000000000 */
[----:B0-----:R-:W-:-:S04]  /*2dc0*/  FFMA R39, -R74, R0, 1 ;  /* 0x3f8000004a277423 */ /* 0x001fc80000000100 */
[----:B------:R-:W-:-:S04]  /*2dd0*/  FFMA R0, R0, R39, R0 ;  /* 0x0000002700007223 */ /* 0x000fc80000000000 */
[----:B------:R-:W-:-:S04]  /*2de0*/  FFMA R39, R3, R0, RZ ;  /* 0x0000000003277223 */ /* 0x000fc800000000ff */
[----:B------:R-:W-:-:S04]  /*2df0*/  FFMA R2, -R74, R39, R3 ;  /* 0x000000274a027223 */ /* 0x000fc80000000103 */
[----:B------:R-:W-:Y:S01]  /*2e00*/  FFMA R0, R0, R2, R39 ;  /* 0x0000000200007223 */ /* 0x000fe20000000027 */
[----:B-1----:R-:W-:Y:S06]  /*2e10*/  @!P0 BRA `(.L_x_44) ;  /* 0x00000000000c8947 */ /* 0x002fec0003800000 */
[----:B------:R-:W-:Y:S02]  /*2e20*/  MOV R0, R74 ;  /* 0x0000004a00007202 */ /* 0x000fe40000000f00 */
[----:B------:R-:W-:-:S07]  /*2e30*/  MOV R2, 0x2e50 ;  /* 0x00002e5000027802 */ /* 0x000fce0000000f00 */
[----:B------:R-:W-:Y:S05]  /*2e40*/  CALL.REL.NOINC `($__internal_0_$__cuda_sm3x_div_rn_noftz_f32_slowpath) ;  /* 0x0000002c00887944 */ /* 0x000fea0003c00000 */
.L_x_44:
[----:B------:R-:W-:Y:S05]  /*2e50*/  BSYNC.RECONVERGENT B4 ;  /* 0x0000000000047941 */ /* 0x000fea0003800200 */
.L_x_43:
[C---:B------:R-:W-:Y:S02]  /*2e60*/  R2UR UR4, R30.reuse ;  /* 0x000000001e0472ca */ /* 0x040fe400000e0000 */
[C---:B------:R-:W-:Y:S02]  /*2e70*/  R2UR UR5, R31.reuse ;  /* 0x000000001f0572ca */ /* 0x040fe400000e0000 */
[C---:B------:R-:W-:Y:S02]  /*2e80*/  R2UR UR6, R30.reuse ;  /* 0x000000001e0672ca */ /* 0x040fe400000e0000 */
[C---:B------:R-:W-:Y:S02]  /*2e90*/  R2UR UR7, R31.reuse ;  /* 0x000000001f0772ca */ /* 0x040fe400000e0000 */
[----:B------:R-:W-:Y:S02]  /*2ea0*/  R2UR UR8, R30 ;  /* 0x000000001e0872ca */ /* 0x000fe400000e0000 */
[----:B------:R-:W-:-:S05]  /*2eb0*/  R2UR UR9, R31 ;  /* 0x000000001f0972ca */ /* 0x000fca00000e0000 */
[----:B------:R0:W-:Y:S04]  /*2ec0*/  ST.E desc[UR4][R8.64+-0x10], R0 ;  /* 0xfffff00008007985 */ /* 0x0001e8000c101904 */
[----:B------:R-:W2:Y:S04]  /*2ed0*/  LD.E R2, desc[UR6][R6.64] ;  /* 0x0000000606027980 */ /* 0x000ea8000c101900 */
[----:B------:R-:W2:Y:S01]  /*2ee0*/  LD.E R39, desc[UR8][R4.64] ;  /* 0x0000000804277980 */ /* 0x000ea2000c101900 */
[----:B------:R-:W-:Y:S01]  /*2ef0*/  IADD3 R71, PT, PT, R68, 0x1, RZ ;  /* 0x0000000144477810 */ /* 0x000fe20007ffe0ff */
[----:B------:R-:W-:-:S04]  /*2f00*/  VIADD R73, R54, 0x1 ;  /* 0x0000000136497836 */ /* 0x000fc80000000000 */
[----:B------:R-:W-:-:S04]  /*2f10*/  IMAD.WIDE.U32 R72, R73, 0x4, R22 ;  /* 0x0000000449487825 */ /* 0x000fc800078e0016 */
[----:B------:R-:W-:Y:S02]  /*2f20*/  IMAD.WIDE.U32 R70, R71, 0x4, R22 ;  /* 0x0000000447467825 */ /* 0x000fe400078e0016 */
[----:B------:R-:W3:Y:S04]  /*2f30*/  LD.E R72, desc[UR6][R72.64] ;  /* 0x0000000648487980 */ /* 0x000ee8000c101900 */
[----:B------:R-:W3:Y:S01]  /*2f40*/  LD.E R3, desc[UR4][R70.64] ;  /* 0x0000000446037980 */ /* 0x000ee2000c101900 */
[----:B------:R-:W-:Y:S01]  /*2f50*/  BSSY.RECONVERGENT B4, `(.L_x_45) ;  /* 0x000000e000047945 */ /* 0x000fe20003800200 */
[----:B--2---:R-:W-:-:S04]  /*2f60*/  FADD R74, R2, -R39 ;  /* 0x80000027024a7221 */ /* 0x004fc80000000000 */
[----:B0-----:R-:W0:Y:S01]  /*2f70*/  MUFU.RCP R0, R74 ;  /* 0x0000004a00007308 */ /* 0x001e220000001000 */
        /* <DEDUP_REMOVED lines=11> */
.L_x_46:
[----:B------:R-:W-:Y:S05]  /*3030*/  BSYNC.RECONVERGENT B4 ;  /* 0x0000000000047941 */ /* 0x000fea0003800200 */
.L_x_45:
        /* <DEDUP_REMOVED lines=29> */
.L_x_48:
[----:B------:R-:W-:Y:S05]  /*3210*/  BSYNC.RECONVERGENT B4 ;  /* 0x0000000000047941 */ /* 0x000fea0003800200 */
.L_x_47:
        /* <DEDUP_REMOVED lines=29> */
.L_x_50:
[----:B------:R-:W-:Y:S05]  /*33f0*/  BSYNC.RECONVERGENT B4 ;  /* 0x0000000000047941 */ /* 0x000fea0003800200 */
.L_x_49:
        /* <DEDUP_REMOVED lines=29> */
.L_x_52:
[----:B------:R-:W-:Y:S05]  /*35d0*/  BSYNC.RECONVERGENT B4 ;  /* 0x0000000000047941 */ /* 0x000fea0003800200 */
.L_x_51:
        /* <DEDUP_REMOVED lines=29> */
.L_x_54:
[----:B------:R-:W-:Y:S05]  /*37b0*/  BSYNC.RECONVERGENT B4 ;  /* 0x0000000000047941 */ /* 0x000fea0003800200 */
.L_x_53:
        /* <DEDUP_REMOVED lines=29> */
.L_x_56:
[----:B------:R-:W-:Y:S05]  /*3990*/  BSYNC.RECONVERGENT B4 ;  /* 0x0000000000047941 */ /* 0x000fea0003800200 */
.L_x_55:
        /* <DEDUP_REMOVED lines=29> */
.L_x_58:
[----:B------:R-:W-:Y:S05]  /*3b70*/  BSYNC.RECONVERGENT B4 ;  /* 0x0000000000047941 */ /* 0x000fea0003800200 */
.L_x_57:
[----:B------:R-:W-:Y:S01]  /*3b80*/  IADD3 R41, P0, PT, R8, 0x20, RZ ;  /* 0x0000002008297810 */ /* 0x000fe20007f1e0ff */
[----:B------:R-:W-:Y:S01]  /*3b90*/  IMAD.IADD R44, R11, 0x1, R44 ;  /* 0x000000010b2c7824 */ /* 0x000fe200078e022c */
[----:B------:R-:W-:Y:S01]  /*3ba0*/  IADD3 R37, PT, PT, R37, 0x8, RZ ;  /* 0x0000000825257810 */ /* 0x000fe20007ffe0ff */
[----:B------:R-:W-:Y:S01]  /*3bb0*/  IMAD.IADD R50, R11, 0x1, R50 ;  /* 0x000000010b327824 */ /* 0x000fe200078e0232 */
[----:B------:R-:W-:Y:S01]  /*3bc0*/  R2UR UR4, R30 ;  /* 0x000000001e0472ca */ /* 0x000fe200000e0000 */
[----:B------:R-:W-:Y:S01]  /*3bd0*/  IMAD.X R72, RZ, RZ, R9, P0 ;  /* 0x000000ffff487224 */ /* 0x000fe200000e0609 */
[----:B------:R-:W-:Y:S01]  /*3be0*/  R2UR UR5, R31 ;  /* 0x000000001f0572ca */ /* 0x000fe200000e0000 */
[----:B------:R-:W-:Y:S01]  /*3bf0*/  IMAD.IADD R56, R11, 0x1, R56 ;  /* 0x000000010b387824 */ /* 0x000fe200078e0238 */
[----:B------:R-:W-:Y:S01]  /*3c00*/  ISETP.NE.AND P0, PT, R37, RZ, PT ;  /* 0x000000ff2500720c */ /* 0x000fe20003f05270 */
[C---:B------:R-:W-:Y:S01]  /*3c10*/  IMAD.IADD R62, R11.reuse, 0x1, R62 ;  /* 0x000000010b3e7824 */ /* 0x040fe200078e023e */
[C---:B------:R-:W-:Y:S01]  /*3c20*/  IADD3 R38, PT, PT, R11.reuse, R38, RZ ;  /* 0x000000260b267210 */ /* 0x040fe20007ffe0ff */
[C---:B------:R-:W-:Y:S01]  /*3c30*/  IMAD.IADD R40, R11.reuse, 0x1, R40 ;  /* 0x000000010b287824 */ /* 0x040fe200078e0228 */
[----:B------:R-:W-:-:S02]  /*3c40*/  IADD3 R42, PT, PT, R11, R42, RZ ;  /* 0x0000002a0b2a7210 */ /* 0x000fc40007ffe0ff */
[C---:B------:R-:W-:Y:S02]  /*3c50*/  IADD3 R46, PT, PT, R11.reuse, R46, RZ ;  /* 0x0000002e0b2e7210 */ /* 0x040fe40007ffe0ff */
[C---:B------:R-:W-:Y:S02]  /*3c60*/  IADD3 R48, PT, PT, R11.reuse, R48, RZ ;  /* 0x000000300b307210 */ /* 0x040fe40007ffe0ff */
[C---:B------:R-:W-:Y:S01]  /*3c70*/  IADD3 R52, PT, PT, R11.reuse, R52, RZ ;  /* 0x000000340b347210 */ /* 0x040fe20007ffe0ff */
[----:B------:R0:W-:Y:S01]  /*3c80*/  ST.E desc[UR4][R8.64+0xc], R0 ;  /* 0x00000c0008007985 */ /* 0x0001e2000c101904 */
[C---:B------:R-:W-:Y:S02]  /*3c90*/  IADD3 R54, PT, PT, R11.reuse, R54, RZ ;  /* 0x000000360b367210 */ /* 0x040fe40007ffe0ff */
[C---:B------:R-:W-:Y:S02]  /*3ca0*/  IADD3 R58, PT, PT, R11.reuse, R58, RZ ;  /* 0x0000003a0b3a7210 */ /* 0x040fe40007ffe0ff */
[----:B------:R-:W-:-:S02]  /*3cb0*/  IADD3 R60, PT, PT, R11, R60, RZ ;  /* 0x0000003c0b3c7210 */ /* 0x000fc40007ffe0ff */
[C---:B------:R-:W-:Y:S02]  /*3cc0*/  IADD3 R64, PT, PT, R11.reuse, R64, RZ ;  /* 0x000000400b407210 */ /* 0x040fe40007ffe0ff */
[C---:B------:R-:W-:Y:S02]  /*3cd0*/  IADD3 R66, PT, PT, R11.reuse, R66, RZ ;  /* 0x000000420b427210 */ /* 0x040fe40007ffe0ff */
[----:B------:R-:W-:Y:S01]  /*3ce0*/  IADD3 R68, PT, PT, R11, R68, RZ ;  /* 0x000000440b447210 */ /* 0x000fe20007ffe0ff */
[----:B0-----:R-:W-:Y:S06]  /*3cf0*/  @P0 BRA `(.L_x_59) ;  /* 0xffffffec00e40947 */ /* 0x001fec000383ffff */
[----:B------:R-:W-:Y:S05]  /*3d00*/  BSYNC.RECONVERGENT B3 ;  /* 0x0000000000037941 */ /* 0x000fea0003800200 */
.L_x_42:
[----:B------:R-:W-:-:S07]  /*3d10*/  MOV R37, R14 ;  /* 0x0000000e00257202 */ /* 0x000fce0000000f00 */
.L_x_41:
[----:B------:R-:W-:-:S13]  /*3d20*/  ISETP.NE.AND P0, PT, R12, RZ, PT ;  /* 0x000000ff0c00720c */ /* 0x000fda0003f05270 */
[----:B------:R-:W-:Y:S05]  /*3d30*/  @!P0 BRA `(.L_x_60) ;  /* 0x0000000c00808947 */ /* 0x000fea0003800000 */
[----:B------:R-:W-:-:S13]  /*3d40*/  ISETP.GE.U32.AND P0, PT, R21, 0x3, PT ;  /* 0x000000031500780c */ /* 0x000fda0003f06070 */
[----:B------:R-:W-:Y:S05]  /*3d50*/  @!P0 BRA `(.L_x_61) ;  /* 0x0000000400e88947 */ /* 0x000fea0003800000 */
[C---:B------:R-:W-:Y:S02]  /*3d60*/  R2UR UR4, R30.reuse ;  /* 0x000000001e0472ca */ /* 0x040fe400000e0000 */
[C---:B------:R-:W-:Y:S02]  /*3d70*/  R2UR UR5, R31.reuse ;  /* 0x000000001f0572ca */ /* 0x040fe400000e0000 */
[----:B------:R-:W-:Y:S02]  /*3d80*/  R2UR UR6, R30 ;  /* 0x000000001e0672ca */ /* 0x000fe400000e0000 */
[----:B------:R-:W-:Y:S01]  /*3d90*/  R2UR UR7, R31 ;  /* 0x000000001f0772ca */ /* 0x000fe200000e0000 */
[----:B------:R-:W-:-:S08]  /*3da0*/  IMAD R38, R33, R37, R10 ;  /* 0x0000002521267224 */ /* 0x000fd000078e020a */
[----:B------:R-:W2:Y:S04]  /*3db0*/  LD.E R0, desc[UR4][R6.64] ;  /* 0x0000000406007980 */ /* 0x000ea8000c101900 */
[----:B------:R-:W2:Y:S01]  /*3dc0*/  LD.E R39, desc[UR6][R4.64] ;  /* 0x0000000604277980 */ /* 0x000ea2000c101900 */
[----:B------:R-:W-:Y:S02]  /*3dd0*/  IMAD R40, R33, R37, R36 ;  /* 0x0000002521287224 */ /* 0x000fe400078e0224 */
[----:B------:R-:W-:-:S04]  /*3de0*/  IMAD.WIDE.U32 R42, R38, 0x4, R22 ;  /* 0x00000004262a7825 */ /* 0x000fc800078e0016 */
[----:B------:R-:W-:Y:S02]  /*3df0*/  IMAD.WIDE.U32 R8, R40, 0x4, R22 ;  /* 0x0000000428087825 */ /* 0x000fe400078e0016 */
[----:B------:R-:W3:Y:S04]  /*3e00*/  LD.E R42, desc[UR6][R42.64] ;  /* 0x000000062a2a7980 */ /* 0x000ee8000c101900 */
[----:B------:R-:W3:Y:S01]  /*3e10*/  LD.E R3, desc[UR4][R8.64] ;  /* 0x0000000408037980 */ /* 0x000ee2000c101900 */
[----:B------:R-:W-:Y:S01]  /*3e20*/  BSSY.RECONVERGENT B3, `(.L_x_62) ;  /* 0x000000e000037945 */ /* 0x000fe20003800200 */
        /* <DEDUP_REMOVED lines=10> */
[----:B------:R-:W-:Y:S01]  /*3ed0*/  IMAD.MOV.U32 R0, RZ, RZ, R44 ;  /* 0x000000ffff007224 */ /* 0x000fe200078e002c */
[----:B------:R-:W-:-:S07]  /*3ee0*/  MOV R2, 0x3f00 ;  /* 0x00003f0000027802 */ /* 0x000fce0000000f00 */
[----:B------:R-:W-:Y:S05]  /*3ef0*/  CALL.REL.NOINC `($__internal_0_$__cuda_sm3x_div_rn_noftz_f32_slowpath) ;  /* 0x0000001c005c7944 */ /* 0x000fea0003c00000 */
.L_x_63:
[----:B------:R-:W-:Y:S05]  /*3f00*/  BSYNC.RECONVERGENT B3 ;  /* 0x0000000000037941 */ /* 0x000fea0003800200 */
.L_x_62:
[C---:B------:R-:W-:Y:S01]  /*3f10*/  R2UR UR4, R30.reuse ;  /* 0x000000001e0472ca */ /* 0x040fe200000e0000 */
[----:B------:R-:W-:Y:S01]  /*3f20*/  IMAD.WIDE.U32 R8, R37, 0x4, R28 ;  /* 0x0000000425087825 */ /* 0x000fe200078e001c */
        /* <DEDUP_REMOVED lines=8> */
[C---:B------:R-:W-:Y:S02]  /*3fb0*/  IADD3 R38, PT, PT, R33.reuse, R38, RZ ;  /* 0x0000002621267210 */ /* 0x040fe40007ffe0ff */
[----:B------:R-:W-:-:S03]  /*3fc0*/  IADD3 R40, PT, PT, R33, R40, RZ ;  /* 0x0000002821287210 */ /* 0x000fc60007ffe0ff */
        /* <DEDUP_REMOVED lines=18> */
.L_x_65:
[----:B------:R-:W-:Y:S05]  /*40f0*/  BSYNC.RECONVERGENT B3 ;  /* 0x0000000000037941 */ /* 0x000fea0003800200 */
.L_x_64:
        /* <DEDUP_REMOVED lines=29> */
.L_x_67:
[----:B------:R-:W-:Y:S05]  /*42d0*/  BSYNC.RECONVERGENT B3 ;  /* 0x0000000000037941 */ /* 0x000fea0003800200 */
.L_x_66:
        /* <DEDUP_REMOVED lines=29> */
.L_x_69:
[----:B------:R-:W-:Y:S05]  /*44b0*/  BSYNC.RECONVERGENT B3 ;  /* 0x0000000000037941 */ /* 0x000fea0003800200 */
.L_x_68:
[----:B------:R-:W-:Y:S02]  /*44c0*/  R2UR UR4, R30 ;  /* 0x000000001e0472ca */ /* 0x000fe400000e0000 */
[----:B------:R-:W-:Y:S02]  /*44d0*/  R2UR UR5, R31 ;  /* 0x000000001f0572ca */ /* 0x000fe400000e0000 */
[----:B------:R-:W-:-:S11]  /*44e0*/  IADD3 R37, PT, PT, R37, 0x4, RZ ;  /* 0x0000000425257810 */ /* 0x000fd60007ffe0ff */
[----:B------:R0:W-:Y:S02]  /*44f0*/  ST.E desc[UR4][R8.64+0xc], R0 ;  /* 0x00000c0008007985 */ /* 0x0001e4000c101904 */
.L_x_61:
[----:B------:R-:W-:-:S13]  /*4500*/  ISETP.NE.AND P0, PT, R13, RZ, PT ;  /* 0x000000ff0d00720c */ /* 0x000fda0003f05270 */
[----:B------:R-:W-:Y:S05]  /*4510*/  @!P0 BRA `(.L_x_60) ;  /* 0x0000000400888947 */ /* 0x000fea0003800000 */
[----:B------:R-:W-:-:S13]  /*4520*/  ISETP.NE.AND P0, PT, R13, 0x1, PT ;  /* 0x000000010d00780c */ /* 0x000fda0003f05270 */
[----:B------:R-:W-:Y:S05]  /*4530*/  @!P0 BRA `(.L_x_70) ;  /* 0x0000000000f88947 */ /* 0x000fea0003800000 */
[C---:B------:R-:W-:Y:S02]  /*4540*/  R2UR UR4, R30.reuse ;  /* 0x000000001e0472ca */ /* 0x040fe400000e0000 */
[C---:B------:R-:W-:Y:S02]  /*4550*/  R2UR UR5, R31.reuse ;  /* 0x000000001f0572ca */ /* 0x040fe400000e0000 */
[----:B------:R-:W-:Y:S02]  /*4560*/  R2UR UR6, R30 ;  /* 0x000000001e0672ca */ /* 0x000fe400000e0000 */
[----:B------:R-:W-:Y:S01]  /*4570*/  R2UR UR7, R31 ;  /* 0x000000001f0772ca */ /* 0x000fe200000e0000 */
[----:B------:R-:W-:-:S08]  /*4580*/  IMAD R40, R33, R37, R10 ;  /* 0x0000002521287224 */ /* 0x000fd000078e020a */
[----:B0-----:R-:W2:Y:S04]  /*4590*/  LD.E R0, desc[UR4][R6.64] ;  /* 0x0000000406007980 */ /* 0x001ea8000c101900 */
        /* <DEDUP_REMOVED lines=20> */
.L_x_72:
[----:B------:R-:W-:Y:S05]  /*46e0*/  BSYNC.RECONVERGENT B3 ;  /* 0x0000000000037941 */ /* 0x000fea0003800200 */
.L_x_71:
        /* <DEDUP_REMOVED lines=10> */
[C---:B------:R-:W-:Y:S01]  /*4790*/  IADD3 R41, PT, PT, R33.reuse, R40, RZ ;  /* 0x0000002821297210 */ /* 0x040fe20007ffe0ff */
[----:B------:R-:W-:-:S04]  /*47a0*/  IMAD.IADD R39, R33, 0x1, R38 ;  /* 0x0000000121277824 */ /* 0x000fc800078e0226 */
        /* <DEDUP_REMOVED lines=18> */
.L_x_74:
[----:B------:R-:W-:Y:S05]  /*48d0*/  BSYNC.RECONVERGENT B3 ;  /* 0x0000000000037941 */ /* 0x000fea0003800200 */
.L_x_73:
[----:B------:R-:W-:Y:S01]  /*48e0*/  R2UR UR4, R30 ;  /* 0x000000001e0472ca */ /* 0x000fe200000e0000 */
[----:B------:R-:W-:Y:S01]  /*48f0*/  VIADD R37, R37, 0x2 ;  /* 0x0000000225257836 */ /* 0x000fe20000000000 */
[----:B------:R-:W-:-:S13]  /*4900*/  R2UR UR5, R31 ;  /* 0x000000001f0572ca */ /* 0x000fda00000e0000 */
[----:B------:R1:W-:Y:S02]  /*4910*/  ST.E desc[UR4][R8.64+0x4], R0 ;  /* 0x0000040008007985 */ /* 0x0003e4000c101904 */
.L_x_70:
[----:B------:R-:W2:Y:S02]  /*4920*/  LDCU UR4, c[0x0][0x39c] ;  /* 0x00007380ff0477ac */ /* 0x000ea40008000800 */
[----:B--2---:R-:W-:-:S09]  /*4930*/  ULOP3.LUT UP0, URZ, UR4, 0x1, URZ, 0xc0, !UPT ;  /* 0x0000000104ff7892 */ /* 0x004fd2000f80c0ff */
[----:B------:R-:W-:Y:S05]  /*4940*/  BRA.U !UP0, `(.L_x_60) ;  /* 0x00000001087c7547 */ /* 0x000fea000b800000 */
[C---:B------:R-:W-:Y:S02]  /*4950*/  R2UR UR4, R30.reuse ;  /* 0x000000001e0472ca */ /* 0x040fe400000e0000 */
[C---:B------:R-:W-:Y:S02]  /*4960*/  R2UR UR5, R31.reuse ;  /* 0x000000001f0572ca */ /* 0x040fe400000e0000 */
[----:B------:R-:W-:Y:S02]  /*4970*/  R2UR UR6, R30 ;  /* 0x000000001e0672ca */ /* 0x000fe400000e0000 */
[----:B------:R-:W-:Y:S01]  /*4980*/  R2UR UR7, R31 ;  /* 0x000000001f0772ca */ /* 0x000fe200000e0000 */
[----:B------:R-:W-:-:S08]  /*4990*/  IMAD R39, R33, R37, R10 ;  /* 0x0000002521277224 */ /* 0x000fd000078e020a */
[----:B------:R-:W2:Y:S04]  /*49a0*/  LD.E R6, desc[UR4][R6.64] ;  /* 0x0000000406067980 */ /* 0x000ea8000c101900 */
[----:B------:R-:W2:Y:S01]  /*49b0*/  LD.E R5, desc[UR6][R4.64] ;  /* 0x0000000604057980 */ /* 0x000ea2000c101900 */
[----:B01----:R-:W-:Y:S02]  /*49c0*/  IMAD R9, R33, R37, R36 ;  /* 0x0000002521097224 */ /* 0x003fe400078e0224 */
        /* <DEDUP_REMOVED lines=18> */
.L_x_76:
[----:B------:R-:W-:Y:S05]  /*4af0*/  BSYNC.RECONVERGENT B3 ;  /* 0x0000000000037941 */ /* 0x000fea0003800200 */
.L_x_75:
[----:B------:R-:W-:Y:S01]  /*4b00*/  R2UR UR4, R30 ;  /* 0x000000001e0472ca */ /* 0x000fe200000e0000 */
[----:B------:R-:W-:Y:S01]  /*4b10*/  IMAD.WIDE.U32 R2, R37, 0x4, R28 ;  /* 0x0000000425027825 */ /* 0x000fe200078e001c */
[----:B------:R-:W-:-:S13]  /*4b20*/  R2UR UR5, R31 ;  /* 0x000000001f0572ca */ /* 0x000fda00000e0000 */
[----:B------:R2:W-:Y:S02]  /*4b30*/  ST.E desc[UR4][R2.64], R0 ;  /* 0x0000000002007985 */ /* 0x0005e4000c101904 */
.L_x_60:
[----:B------:R-:W-:Y:S01]  /*4b40*/  ISETP.GE.U32.AND P0, PT, R10, R36, PT ;  /* 0x000000240a00720c */ /* 0x000fe20003f06070 */
[----:B------:R-:W-:-:S12]  /*4b50*/  BSSY.RECONVERGENT B1, `(.L_x_77) ;  /* 0x00000e7000017945 */ /* 0x000fd80003800200 */
[----:B------:R-:W-:Y:S05]  /*4b60*/  @P0 BRA `(.L_x_78) ;  /* 0x0000000c00940947 */ /* 0x000fea0003800000 */
[----:B--2---:R-:W-:-:S07]  /*4b70*/  MOV R3, R10 ;  /* 0x0000000a00037202 */ /* 0x004fce0000000f00 */
.L_x_85:
[----:B--2---:R-:W2:Y:S01]  /*4b80*/  LDCU UR4, c[0x0][0x39c] ;  /* 0x00007380ff0477ac */ /* 0x004ea20008000800 */
[----:B01--4-:R-:W-:Y:S01]  /*4b90*/  IMAD.MOV.U32 R9, RZ, RZ, RZ ;  /* 0x000000ffff097224 */ /* 0x013fe200078e00ff */
[----:B--2---:R-:W-:-:S09]  /*4ba0*/  UISETP.GE.U32.AND UP0, UPT, UR4, 0x10, UPT ;  /* 0x000000100400788c */ /* 0x004fd2000bf06070 */
[----:B---3--:R-:W-:Y:S05]  /*4bb0*/  BRA.U !UP0, `(.L_x_79) ;  /* 0x0000000508847547 */ /* 0x008fea000b800000 */
[----:B------:R-:W-:Y:S01]  /*4bc0*/  HFMA2 R9, -RZ, RZ, 0, 0 ;  /* 0x00000000ff097431 */ /* 0x000fe200000001ff */
[----:B------:R-:W-:Y:S06]  /*4bd0*/  BSSY.RECONVERGENT B2, `(.L_x_80) ;  /* 0x000005e000027945 */ /* 0x000fec0003800200 */
.L_x_81:
[----:B------:R-:W-:Y:S01]  /*4be0*/  R2UR UR4, R30 ;  /* 0x000000001e0472ca */ /* 0x000fe200000e0000 */
[----:B------:R-:W-:Y:S01]  /*4bf0*/  IMAD.WIDE.U32 R6, R9, 0x4, R28 ;  /* 0x0000000409067825 */ /* 0x000fe200078e001c */
[----:B------:R-:W-:Y:S01]  /*4c00*/  R2UR UR5, R31 ;  /* 0x000000001f0572ca */ /* 0x000fe200000e0000 */
[----:B0-----:R-:W0:-:S12]  /*4c10*/  LDC.64 R4, c[0x0][0x380] ;  /* 0x0000e000ff047b82 */ /* 0x001e180000000a00 */
[----:B------:R-:W2:Y:S01]  /*4c20*/  LD.E R37, desc[UR4][R6.64] ;  /* 0x0000000406257980 */ /* 0x000ea2000c101900 */
[----:B------:R-:W1:Y:S01]  /*4c30*/  LDCU UR4, c[0x0][0x398] ;  /* 0x00007300ff0477ac */ /* 0x000e620008000800 */
[C---:B------:R-:W-:Y:S02]  /*4c40*/  R2UR UR6, R30.reuse ;  /* 0x000000001e0672ca */ /* 0x040fe400000e0000 */
[C---:B------:R-:W-:Y:S01]  /*4c50*/  R2UR UR7, R31.reuse ;  /* 0x000000001f0772ca */ /* 0x040fe200000e0000 */
[----:B------:R-:W3:Y:S01]  /*4c60*/  LDCU UR5, c[0x0][0x394] ;  /* 0x00007280ff0577ac */ /* 0x000ee20008000800 */
[----:B------:R-:W-:Y:S02]  /*4c70*/  R2UR UR8, R30 ;  /* 0x000000001e0872ca */ /* 0x000fe400000e0000 */
[----:B------:R-:W-:Y:S01]  /*4c80*/  R2UR UR9, R31 ;  /* 0x000000001f0972ca */ /* 0x000fe200000e0000 */
[----:B-1----:R-:W-:-:S04]  /*4c90*/  IMAD R0, R9, UR4, R32 ;  /* 0x0000000409007c24 */ /* 0x002fc8000f8e0220 */
[----:B---3--:R-:W-:-:S04]  /*4ca0*/  IMAD R39, R0, UR5, R3 ;  /* 0x0000000500277c24 */ /* 0x008fc8000f8e0203 */
[----:B0-----:R-:W-:-:S05]  /*4cb0*/  IMAD.WIDE.U32 R38, R39, 0x4, R4 ;  /* 0x0000000427267825 */ /* 0x001fca00078e0004 */
[----:B--2---:R0:W-:Y:S04]  /*4cc0*/  STG.E desc[UR6][R38.64], R37 ;  /* 0x0000002526007986 */ /* 0x0041e8000c101906 */
[----:B------:R-:W2:Y:S01]  /*4cd0*/  LD.E R43, desc[UR8][R6.64+0x4] ;  /* 0x00000408062b7980 */ /* 0x000ea2000c101900 */
[----:B------:R-:W-:-:S05]  /*4ce0*/  IADD3 R0, PT, PT, R0, UR4, RZ ;  /* 0x0000000400007c10 */ /* 0x000fca000fffe0ff */
[----:B------:R-:W-:-:S04]  /*4cf0*/  IMAD R41, R0, UR5, R3 ;  /* 0x0000000500297c24 */ /* 0x000fc8000f8e0203 */
[----:B------:R-:W-:-:S05]  /*4d00*/  IMAD.WIDE.U32 R40, R41, 0x4, R4 ;  /* 0x0000000429287825 */ /* 0x000fca00078e0004 */
[----:B--2---:R1:W-:Y:S04]  /*4d10*/  STG.E desc[UR6][R40.64], R43 ;  /* 0x0000002b28007986 */ /* 0x0043e8000c101906 */
[----:B------:R-:W2:Y:S01]  /*4d20*/  LD.E R45, desc[UR8][R6.64+0x8] ;  /* 0x00000808062d7980 */ /* 0x000ea2000c101900 */
[----:B------:R-:W-:-:S04]  /*4d30*/  VIADD R0, R0, UR4 ;  /* 0x0000000400007c36 */ /* 0x000fc80008000000 */
[----:B0-----:R-:W-:-:S04]  /*4d40*/  IMAD R39, R0, UR5, R3 ;  /* 0x0000000500277c24 */ /* 0x001fc8000f8e0203 */
[----:B------:R-:W-:Y:S01]  /*4d50*/  IMAD.WIDE.U32 R38, R39, 0x4, R4 ;  /* 0x0000000427267825 */ /* 0x000fe200078e0004 */
[----:B------:R-:W-:-:S04]  /*4d60*/  IADD3 R0, PT, PT, R0, UR4, RZ ;  /* 0x0000000400007c10 */ /* 0x000fc8000fffe0ff */
[----:B--2---:R0:W-:Y:S04]  /*4d70*/  STG.E desc[UR6][R38.64], R45 ;  /* 0x0000002d26007986 */ /* 0x0041e8000c101906 */
[----:B------:R-:W2:Y:S01]  /*4d80*/  LD.E R37, desc[UR8][R6.64+0xc] ;  /* 0x00000c0806257980 */ /* 0x000ea2000c101900 */
[----:B-1----:R-:W-:-:S04]  /*4d90*/  IMAD R41, R0, UR5, R3 ;  /* 0x0000000500297c24 */ /* 0x002fc8000f8e0203 */
[----:B------:R-:W-:Y:S01]  /*4da0*/  IMAD.WIDE.U32 R40, R41, 0x4, R4 ;  /* 0x0000000429287825 */ /* 0x000fe200078e0004 */
[----:B------:R-:W-:-:S04]  /*4db0*/  IADD3 R0, PT, PT, R0, UR4, RZ ;  /* 0x0000000400007c10 */ /* 0x000fc8000fffe0ff */
[----:B--2---:R1:W-:Y:S04]  /*4dc0*/  STG.E desc[UR6][R40.64], R37 ;  /* 0x0000002528007986 */ /* 0x0043e8000c101906 */
[----:B------:R-:W2:Y:S01]  /*4dd0*/  LD.E R43, desc[UR8][R6.64+0x10] ;  /* 0x00001008062b7980 */ /* 0x000ea2000c101900 */
[----:B0-----:R-:W-:-:S04]  /*4de0*/  IMAD R39, R0, UR5, R3 ;  /* 0x0000000500277c24 */ /* 0x001fc8000f8e0203 */
[----:B------:R-:W-:-:S04]  /*4df0*/  IMAD.WIDE.U32 R38, R39, 0x4, R4 ;  /* 0x0000000427267825 */ /* 0x000fc800078e0004 */
[----:B------:R-:W-:Y:S01]  /*4e00*/  VIADD R0, R0, UR4 ;  /* 0x0000000400007c36 */ /* 0x000fe20008000000 */
        /* <DEDUP_REMOVED lines=8> */
[----:B------:R-:W-:Y:S01]  /*4e90*/  IMAD.WIDE.U32 R38, R39, 0x4, R4 ;  /* 0x0000000427267825 */ /* 0x000fe200078e0004 */
[----:B------:R-:W-:-:S04]  /*4ea0*/  IADD3 R0, PT, PT, R0, UR4, RZ ;  /* 0x0000000400007c10 */ /* 0x000fc8000fffe0ff */
[----:B--2---:R0:W-:Y:S04]  /*4eb0*/  STG.E desc[UR6][R38.64], R37 ;  /* 0x0000002526007986 */ /* 0x0041e8000c101906 */
[----:B------:R-:W2:Y:S01]  /*4ec0*/  LD.E R43, desc[UR8][R6.64+0x1c] ;  /* 0x00001c08062b7980 */ /* 0x000ea2000c101900 */
[----:B-1----:R-:W-:-:S04]  /*4ed0*/  IMAD R41, R0, UR5, R3 ;  /* 0x0000000500297c24 */ /* 0x002fc8000f8e0203 */
[----:B------:R-:W-:-:S04]  /*4ee0*/  IMAD.WIDE.U32 R40, R41, 0x4, R4 ;  /* 0x0000000429287825 */ /* 0x000fc800078e0004 */
[----:B------:R-:W-:Y:S01]  /*4ef0*/  VIADD R0, R0, UR4 ;  /* 0x0000000400007c36 */ /* 0x000fe20008000000 */
        /* <DEDUP_REMOVED lines=34> */
[----:B------:R-:W-:Y:S02]  /*5120*/  IADD3 R9, PT, PT, R9, 0x10, RZ ;  /* 0x0000001009097810 */ /* 0x000fe40007ffe0ff */
[----:B------:R-:W-:Y:S02]  /*5130*/  IADD3 R0, PT, PT, R0, UR4, RZ ;  /* 0x0000000400007c10 */ /* 0x000fe4000fffe0ff */
[----:B------:R-:W-:Y:S01]  /*5140*/  ISETP.NE.AND P0, PT, R9, R20, PT ;  /* 0x000000140900720c */ /* 0x000fe20003f05270 */
[----:B--2---:R0:W-:Y:S04]  /*5150*/  STG.E desc[UR6][R38.64], R45 ;  /* 0x0000002d26007986 */ /* 0x0041e8000c101906 */
[----:B------:R-:W2:Y:S01]  /*5160*/  LD.E R37, desc[UR8][R6.64+0x3c] ;  /* 0x00003c0806257980 */ /* 0x000ea2000c101900 */
[----:B-1----:R-:W-:-:S04]  /*5170*/  IMAD R41, R0, UR5, R3 ;  /* 0x0000000500297c24 */ /* 0x002fc8000f8e0203 */
[----:B------:R-:W-:-:S05]  /*5180*/  IMAD.WIDE.U32 R4, R41, 0x4, R4 ;  /* 0x0000000429047825 */ /* 0x000fca00078e0004 */
[----:B--2---:R0:W-:Y:S01]  /*5190*/  STG.E desc[UR6][R4.64], R37 ;  /* 0x0000002504007986 */ /* 0x0041e2000c101906 */
[----:B------:R-:W-:Y:S05]  /*51a0*/  @P0 BRA `(.L_x_81) ;  /* 0xfffffff8008c0947 */ /* 0x000fea000383ffff */
[----:B------:R-:W-:Y:S05]  /*51b0*/  BSYNC.RECONVERGENT B2 ;  /* 0x0000000000027941 */ /* 0x000fea0003800200 */
.L_x_80:
[----:B------:R-:W-:-:S07]  /*51c0*/  IMAD.MOV.U32 R9, RZ, RZ, R20 ;  /* 0x000000ffff097224 */ /* 0x000fce00078e0014 */
.L_x_79:
[----:B------:R-:W-:-:S13]  /*51d0*/  ISETP.NE.AND P0, PT, R15, RZ, PT ;  /* 0x000000ff0f00720c */ /* 0x000fda0003f05270 */
[----:B------:R-:W-:Y:S05]  /*51e0*/  @!P0 BRA `(.L_x_82) ;  /* 0x0000000400e88947 */ /* 0x000fea0003800000 */
[----:B------:R-:W-:Y:S02]  /*51f0*/  IADD3 R0, PT, PT, R15, -0x1, RZ ;  /* 0xffffffff0f007810 */ /* 0x000fe40007ffe0ff */
[----:B------:R-:W-:Y:S02]  /*5200*/  ISETP.NE.AND P1, PT, R12, RZ, PT ;  /* 0x000000ff0c00720c */ /* 0x000fe40003f25270 */
[----:B------:R-:W-:-:S13]  /*5210*/  ISETP.GE.U32.AND P0, PT, R0, 0x7, PT ;  /* 0x000000070000780c */ /* 0x000fda0003f06070 */
[----:B------:R-:W-:Y:S05]  /*5220*/  @!P0 BRA `(.L_x_83) ;  /* 0x0000000000cc8947 */ /* 0x000fea0003800000 */
        /* <DEDUP_REMOVED lines=46> */
[----:B------:R-:W3:Y:S01]  /*5510*/  LD.E R43, desc[UR8][R6.64+0x1c] ;  /* 0x00001c08062b7980 */ /* 0x000ee2000c101900 */
[----:B-1----:R-:W-:Y:S02]  /*5520*/  IMAD R41, R0, UR5, R3 ;  /* 0x0000000500297c24 */ /* 0x002fe4000f8e0203 */
[----:B------:R-:W-:Y:S02]  /*5530*/  VIADD R9, R9, 0x8 ;  /* 0x0000000809097836 */ /* 0x000fe40000000000 */
[----:B------:R-:W-:-:S05]  /*5540*/  IMAD.WIDE.U32 R4, R41, 0x4, R4 ;  /* 0x0000000429047825 */ /* 0x000fca00078e0004 */
[----:B---3--:R2:W-:Y:S02]  /*5550*/  STG.E desc[UR6][R4.64], R43 ;  /* 0x0000002b04007986 */ /* 0x0085e4000c101906 */
.L_x_83:
[----:B------:R-:W-:Y:S05]  /*5560*/  @!P1 BRA `(.L_x_82) ;  /* 0x0000000400089947 */ /* 0x000fea0003800000 */
[----:B------:R-:W-:Y:S02]  /*5570*/  ISETP.GE.U32.AND P0, PT, R21, 0x3, PT ;  /* 0x000000031500780c */ /* 0x000fe40003f06070 */
[----:B------:R-:W-:-:S11]  /*5580*/  ISETP.NE.AND P1, PT, R13, RZ, PT ;  /* 0x000000ff0d00720c */ /* 0x000fd60003f25270 */
[----:B------:R-:W-:Y:S05]  /*5590*/  @!P0 BRA `(.L_x_84) ;  /* 0x00000000007c8947 */ /* 0x000fea0003800000 */
[----:B------:R-:W-:Y:S01]  /*55a0*/  R2UR UR4, R30 ;  /* 0x000000001e0472ca */ /* 0x000fe200000e0000 */
[----:B0-2---:R-:W-:Y:S01]  /*55b0*/  IMAD.WIDE.U32 R4, R9, 0x4, R28 ;  /* 0x0000000409047825 */ /* 0x005fe200078e001c */
[----:B------:R-:W-:Y:S01]  /*55c0*/  R2UR UR5, R31 ;  /* 0x000000001f0572ca */ /* 0x000fe200000e0000 */
[----:B------:R-:W0:-:S12]  /*55d0*/  LDC.64 R6, c[0x0][0x380] ;  /* 0x0000e000ff067b82 */ /* 0x000e180000000a00 */
        /* <DEDUP_REMOVED lines=23> */
[----:B-1----:R-:W-:Y:S01]  /*5750*/  IMAD R41, R0, UR5, R3 ;  /* 0x0000000500297c24 */ /* 0x002fe2000f8e0203 */
[----:B------:R-:W-:-:S03]  /*5760*/  IADD3 R9, PT, PT, R9, 0x4, RZ ;  /* 0x0000000409097810 */ /* 0x000fc60007ffe0ff */
[----:B------:R-:W-:-:S05]  /*5770*/  IMAD.WIDE.U32 R6, R41, 0x4, R6 ;  /* 0x0000000429067825 */ /* 0x000fca00078e0006 */
[----:B--2---:R3:W-:Y:S02]  /*5780*/  STG.E desc[UR6][R6.64], R37 ;  /* 0x0000002506007986 */ /* 0x0047e4000c101906 */
.L_x_84:
[----:B------:R-:W-:Y:S05]  /*5790*/  @!P1 BRA `(.L_x_82) ;  /* 0x00000000007c9947 */ /* 0x000fea0003800000 */
[----:B------:R-:W-:Y:S01]  /*57a0*/  R2UR UR4, R30 ;  /* 0x000000001e0472ca */ /* 0x000fe200000e0000 */
[----:B---3--:R-:W-:Y:S01]  /*57b0*/  IMAD.WIDE.U32 R6, R9, 0x4, R28 ;  /* 0x0000000409067825 */ /* 0x008fe200078e001c */
[----:B------:R-:W-:Y:S01]  /*57c0*/  R2UR UR5, R31 ;  /* 0x000000001f0572ca */ /* 0x000fe200000e0000 */
[----:B0-2---:R-:W0:-:S12]  /*57d0*/  LDC.64 R38, c[0x0][0x380] ;  /* 0x0000e000ff267b82 */ /* 0x005e180000000a00 */
[----:B------:R-:W2:Y:S01]  /*57e0*/  LD.E R37, desc[UR4][R6.64] ;  /* 0x0000000406257980 */ /* 0x000ea2000c101900 */
[----:B------:R-:W1:Y:S01]  /*57f0*/  LDCU UR4, c[0x0][0x398] ;  /* 0x00007300ff0477ac */ /* 0x000e620008000800 */
[----:B------:R-:W-:Y:S02]  /*5800*/  R2UR UR6, R30 ;  /* 0x000000001e0672ca */ /* 0x000fe400000e0000 */
[----:B------:R-:W-:Y:S01]  /*5810*/  R2UR UR7, R31 ;  /* 0x000000001f0772ca */ /* 0x000fe200000e0000 */
[----:B------:R-:W3:Y:S01]  /*5820*/  LDCU UR5, c[0x0][0x394] ;  /* 0x00007280ff0577ac */ /* 0x000ee20008000800 */
[----:B------:R-:W-:Y:S01]  /*5830*/  ISETP.NE.AND P0, PT, R13, 0x1, PT ;  /* 0x000000010d00780c */ /* 0x000fe20003f05270 */
[----:B-1----:R-:W-:-:S04]  /*5840*/  IMAD R0, R9, UR4, R32 ;  /* 0x0000000409007c24 */ /* 0x002fc8000f8e0220 */
[----:B---3--:R-:W-:-:S04]  /*5850*/  IMAD R5, R0, UR5, R3 ;  /* 0x0000000500057c24 */ /* 0x008fc8000f8e0203 */
[----:B0-----:R-:W-:-:S05]  /*5860*/  IMAD.WIDE.U32 R4, R5, 0x4, R38 ;  /* 0x0000000405047825 */ /* 0x001fca00078e0026 */
[----:B--2---:R1:W-:Y:S01]  /*5870*/  STG.E desc[UR6][R4.64], R37 ;  /* 0x0000002504007986 */ /* 0x0043e2000c101906 */
[----:B------:R-:W-:Y:S05]  /*5880*/  @!P0 BRA `(.L_x_82) ;  /* 0x0000000000408947 */ /* 0x000fea0003800000 */
[----:B------:R-:W-:Y:S02]  /*5890*/  R2UR UR6, R30 ;  /* 0x000000001e0672ca */ /* 0x000fe400000e0000 */
[----:B------:R-:W-:-:S13]  /*58a0*/  R2UR UR7, R31 ;  /* 0x000000001f0772ca */ /* 0x000fda00000e0000 */
[----:B------:R-:W2:Y:S01]  /*58b0*/  LD.E R9, desc[UR6][R6.64+0x4] ;  /* 0x0000040606097980 */ /* 0x000ea2000c101900 */
[----:B------:R-:W-:Y:S02]  /*58c0*/  IADD3 R0, PT, PT, R0, UR4, RZ ;  /* 0x0000000400007c10 */ /* 0x000fe4000fffe0ff */
[----:B------:R-:W-:-:S03]  /*58d0*/  ISETP.NE.AND P0, PT, R13, 0x2, PT ;  /* 0x000000020d00780c */ /* 0x000fc60003f05270 */
[----:B-1----:R-:W-:-:S04]  /*58e0*/  IMAD R5, R0, UR5, R3 ;  /* 0x0000000500057c24 */ /* 0x002fc8000f8e0203 */
[----:B------:R-:W-:-:S05]  /*58f0*/  IMAD.WIDE.U32 R4, R5, 0x4, R38 ;  /* 0x0000000405047825 */ /* 0x000fca00078e0026 */
[----:B--2---:R4:W-:Y:S01]  /*5900*/  STG.E desc[UR6][R4.64], R9 ;  /* 0x0000000904007986 */ /* 0x0049e2000c101906 */
[----:B------:R-:W-:Y:S05]  /*5910*/  @!P0 BRA `(.L_x_82) ;  /* 0x00000000001c8947 */ /* 0x000fea0003800000 */
[----:B------:R-:W-:Y:S02]  /*5920*/  R2UR UR6, R30 ;  /* 0x000000001e0672ca */ /* 0x000fe400000e0000 */
[----:B------:R-:W-:-:S13]  /*5930*/  R2UR UR7, R31 ;  /* 0x000000001f0772ca */ /* 0x000fda00000e0000 */
[----:B------:R-:W2:Y:S01]  /*5940*/  LD.E R7, desc[UR6][R6.64+0x8] ;  /* 0x0000080606077980 */ /* 0x000ea2000c101900 */
[----:B------:R-:W-:-:S04]  /*5950*/  VIADD R0, R0, UR4 ;  /* 0x0000000400007c36 */ /* 0x000fc80008000000 */
[----:B----4-:R-:W-:-:S04]  /*5960*/  IMAD R5, R0, UR5, R3 ;  /* 0x0000000500057c24 */ /* 0x010fc8000f8e0203 */
[----:B------:R-:W-:-:S05]  /*5970*/  IMAD.WIDE.U32 R4, R5, 0x4, R38 ;  /* 0x0000000405047825 */ /* 0x000fca00078e0026 */
[----:B--2---:R0:W-:Y:S02]  /*5980*/  STG.E desc[UR6][R4.64], R7 ;  /* 0x0000000704007986 */ /* 0x0041e4000c101906 */
.L_x_82:
[----:B------:R-:W-:-:S04]  /*5990*/  IADD3 R3, PT, PT, R3, 0x1, RZ ;  /* 0x0000000103037810 */ /* 0x000fc80007ffe0ff */
[----:B------:R-:W-:-:S13]  /*59a0*/  ISETP.NE.AND P0, PT, R3, R36, PT ;  /* 0x000000240300720c */ /* 0x000fda0003f05270 */
[----:B------:R-:W-:Y:S05]  /*59b0*/  @P0 BRA `(.L_x_85) ;  /* 0xfffffff000700947 */ /* 0x000fea000383ffff */
.L_x_78:
[----:B------:R-:W-:Y:S05]  /*59c0*/  BSYNC.RECONVERGENT B1 ;  /* 0x0000000000017941 */ /* 0x000fea0003800200 */
.L_x_77:
[----:B------:R-:W-:-:S13]  /*59d0*/  ISETP.NE.AND P0, PT, R10, RZ, PT ;  /* 0x000000ff0a00720c */ /* 0x000fda0003f05270 */
[----:B------:R-:W-:Y:S05]  /*59e0*/  @!P0 BRA `(.L_x_86) ;  /* 0x00000000001c8947 */ /* 0x000fea0003800000 */
[----:B------:R-:W-:Y:S02]  /*59f0*/  R2UR UR4, R30 ;  /* 0x000000001e0472ca */ /* 0x000fe400000e0000 */
[----:B------:R-:W-:Y:S02]  /*5a00*/  R2UR UR5, R31 ;  /* 0x000000001f0572ca */ /* 0x000fe400000e0000 */
[----:B--2---:R-:W-:-:S05]  /*5a10*/  IADD3 R3, PT, PT, R10, -0x1, RZ ;  /* 0xffffffff0a037810 */ /* 0x004fca0007ffe0ff */
[----:B------:R-:W-:-:S06]  /*5a20*/  IMAD.WIDE.U32 R2, R3, 0x4, R24 ;  /* 0x0000000403027825 */ /* 0x000fcc00078e0018 */
[----:B------:R2:W5:Y:S01]  /*5a30*/  LD.E R10, desc[UR4][R2.64] ;  /* 0x00000004020a7980 */ /* 0x000562000c101900 */
[----:B------:R-:W-:Y:S01]  /*5a40*/  IMAD.MOV.U32 R36, RZ, RZ, R35 ;  /* 0x000000ffff247224 */ /* 0x000fe200078e0023 */
[----:B------:R-:W-:Y:S06]  /*5a50*/  BRA `(.L_x_87) ;  /* 0xffffffd0001c7947 */ /* 0x000fec000383ffff */
.L_x_86:
[----:B------:R-:W-:Y:S05]  /*5a60*/  BSYNC.RECONVERGENT B0 ;  /* 0x0000000000007941 */ /* 0x000fea0003800200 */
.L_x_40:
[----:B-12---:R-:W-:Y:S02]  /*5a70*/  MOV R2, 0x20 ;  /* 0x0000002000027802 */ /* 0x006fe40000000f00 */
[----:B0---4-:R-:W-:Y:S02]  /*5a80*/  MOV R4, R24 ;  /* 0x0000001800047202 */ /* 0x011fe40000000f00 */
[----:B---3--:R0:W1:Y:S01]  /*5a90*/  LDC.64 R6, c[0x4][R2] ;  /* 0x0100000002067b82 */ /* 0x0080620000000a00 */
[----:B------:R-:W-:-:S07]  /*5aa0*/  MOV R5, R25 ;  /* 0x0000001900057202 */ /* 0x000fce0000000f00 */
[----:B------:R-:W-:-:S07]  /*5ab0*/  LEPC R20, `(.L_x_88) ;  /* 0x000000001014794e */ /* 0x000fce0000000000 */
[----:B01----:R-:W-:Y:S05]  /*5ac0*/  CALL.ABS.NOINC R6 ;  /* 0x0000000006007343 */ /* 0x003fea0003c00000 */
.L_x_88:
[----:B------:R0:W1:Y:S01]  /*5ad0*/  LDC.64 R6, c[0x4][R2] ;  /* 0x0100000002067b82 */ /* 0x0000620000000a00 */
[----:B------:R-:W-:Y:S01]  /*5ae0*/  IMAD.MOV.U32 R4, RZ, RZ, R16 ;  /* 0x000000ffff047224 */ /* 0x000fe200078e0010 */
[----:B------:R-:W-:-:S07]  /*5af0*/  MOV R5, R17 ;  /* 0x0000001100057202 */ /* 0x000fce0000000f00 */
[----:B------:R-:W-:-:S07]  /*5b00*/  LEPC R20, `(.L_x_89) ;  /* 0x000000001014794e */ /* 0x000fce0000000000 */
[----:B01----:R-:W-:Y:S05]  /*5b10*/  CALL.ABS.NOINC R6 ;  /* 0x0000000006007343 */ /* 0x003fea0003c00000 */
.L_x_89:
[----:B------:R0:W1:Y:S01]  /*5b20*/  LDC.64 R6, c[0x4][R2] ;  /* 0x0100000002067b82 */ /* 0x0000620000000a00 */
[----:B------:R-:W-:Y:S01]  /*5b30*/  MOV R5, R23 ;  /* 0x0000001700057202 */ /* 0x000fe20000000f00 */
[----:B------:R-:W-:-:S07]  /*5b40*/  IMAD.MOV.U32 R4, RZ, RZ, R22 ;  /* 0x000000ffff047224 */ /* 0x000fce00078e0016 */
[----:B------:R-:W-:-:S07]  /*5b50*/  LEPC R20, `(.L_x_90) ;  /* 0x000000001014794e */ /* 0x000fce0000000000 */
[----:B01----:R-:W-:Y:S05]  /*5b60*/  CALL.ABS.NOINC R6 ;  /* 0x0000000006007343 */ /* 0x003fea0003c00000 */
.L_x_90:
[----:B------:R0:W1:Y:S01]  /*5b70*/  LDC.64 R6, c[0x4][R2] ;  /* 0x0100000002067b82 */ /* 0x0000620000000a00 */
[----:B------:R-:W-:Y:S02]  /*5b80*/  MOV R4, R18 ;  /* 0x0000001200047202 */ /* 0x000fe40000000f00 */
[----:B------:R-:W-:-:S07]  /*5b90*/  MOV R5, R19 ;  /* 0x0000001300057202 */ /* 0x000fce0000000f00 */
[----:B------:R-:W-:-:S07]  /*5ba0*/  LEPC R20, `(.L_x_91) ;  /* 0x000000001014794e */ /* 0x000fce0000000000 */
[----:B01----:R-:W-:Y:S05]  /*5bb0*/  CALL.ABS.NOINC R6 ;  /* 0x0000000006007343 */ /* 0x003fea0003c00000 */
.L_x_91:
[----:B------:R0:W1:Y:S01]  /*5bc0*/  LDC.64 R6, c[0x4][R2] ;  /* 0x0100000002067b82 */ /* 0x0000620000000a00 */
[----:B------:R-:W-:Y:S01]  /*5bd0*/  IMAD.MOV.U32 R4, RZ, RZ, R26 ;  /* 0x000000ffff047224 */ /* 0x000fe200078e001a */
[----:B------:R-:W-:-:S07]  /*5be0*/  MOV R5, R27 ;  /* 0x0000001b00057202 */ /* 0x000fce0000000f00 */
[----:B------:R-:W-:-:S07]  /*5bf0*/  LEPC R20, `(.L_x_92) ;  /* 0x000000001014794e */ /* 0x000fce0000000000 */
[----:B01----:R-:W-:Y:S05]  /*5c00*/  CALL.ABS.NOINC R6 ;  /* 0x0000000006007343 */ /* 0x003fea0003c00000 */
.L_x_92:
[----:B------:R-:W0:Y:S01]  /*5c10*/  LDC.64 R2, c[0x4][R2] ;  /* 0x0100000002027b82 */ /* 0x000e220000000a00 */
[----:B------:R-:W-:Y:S01]  /*5c20*/  MOV R4, R28 ;  /* 0x0000001c00047202 */ /* 0x000fe20000000f00 */
[----:B------:R-:W-:-:S07]  /*5c30*/  IMAD.MOV.U32 R5, RZ, RZ, R29 ;  /* 0x000000ffff057224 */ /* 0x000fce00078e001d */
[----:B------:R-:W-:-:S07]  /*5c40*/  LEPC R20, `(.L_x_93) ;  /* 0x000000001014794e */ /* 0x000fce0000000000 */
[----:B0-----:R-:W-:Y:S05]  /*5c50*/  CALL.ABS.NOINC R2 ;  /* 0x0000000002007343 */ /* 0x001fea0003c00000 */
.L_x_93:
[----:B------:R-:W-:Y:S05]  /*5c60*/  EXIT ;  /* 0x000000000000794d */ /* 0x000fea0003800000 */
        .weak           $__internal_0_$__cuda_sm3x_div_rn_noftz_f32_slowpath
        .type           $__internal_0_$__cuda_sm3x_div_rn_noftz_f32_slowpath,@function
        .size           $__internal_0_$__cuda_sm3x_div_rn_noftz_f32_slowpath,(.L_x_140 - $__internal_0_$__cuda_sm3x_div_rn_noftz_f32_slowpath)
$__internal_0_$__cuda_sm3x_div_rn_noftz_f32_slowpath:
[----:B------:R-:W-:Y:S01]  /*5c70*/  SHF.R.U32.HI R41, RZ, 0x17, R0 ;  /* 0x00000017ff297819 */ /* 0x000fe20000011600 */
[----:B------:R-:W-:Y:S01]  /*5c80*/  BSSY.RECONVERGENT B1, `(.L_x_94) ;  /* 0x0000063000017945 */ /* 0x000fe20003800200 */
[--C-:B------:R-:W-:Y:S01]  /*5c90*/  SHF.R.U32.HI R72, RZ, 0x17, R3.reuse ;  /* 0x00000017ff487819 */ /* 0x100fe20000011603 */
[----:B------:R-:W-:Y:S01]  /*5ca0*/  IMAD.MOV.U32 R43, RZ, RZ, R3 ;  /* 0x000000ffff2b7224 */ /* 0x000fe200078e0003 */
[----:B------:R-:W-:Y:S02]  /*5cb0*/  LOP3.LUT R41, R41, 0xff, RZ, 0xc0, !PT ;  /* 0x000000ff29297812 */ /* 0x000fe400078ec0ff */
[----:B------:R-:W-:Y:S02]  /*5cc0*/  LOP3.LUT R72, R72, 0xff, RZ, 0xc0, !PT ;  /* 0x000000ff48487812 */ /* 0x000fe400078ec0ff */
[----:B------:R-:W-:Y:S02]  /*5cd0*/  IADD3 R45, PT, PT, R41, -0x1, RZ ;  /* 0xffffffff292d7810 */ /* 0x000fe40007ffe0ff */
[----:B------:R-:W-:-:S02]  /*5ce0*/  IADD3 R47, PT, PT, R72, -0x1, RZ ;  /* 0xffffffff482f7810 */ /* 0x000fc40007ffe0ff */
[----:B------:R-:W-:-:S04]  /*5cf0*/  ISETP.GT.U32.AND P0, PT, R45, 0xfd, PT ;  /* 0x000000fd2d00780c */ /* 0x000fc80003f04070 */
[----:B------:R-:W-:-:S13]  /*5d00*/  ISETP.GT.U32.OR P0, PT, R47, 0xfd, P0 ;  /* 0x000000fd2f00780c */ /* 0x000fda0000704470 */
[----:B------:R-:W-:Y:S01]  /*5d10*/  @!P0 MOV R39, RZ ;  /* 0x000000ff00278202 */ /* 0x000fe20000000f00 */
[----:B------:R-:W-:Y:S06]  /*5d20*/  @!P0 BRA `(.L_x_95) ;  /* 0x00000000005c8947 */ /* 0x000fec0003800000 */
[----:B------:R-:W-:Y:S02]  /*5d30*/  FSETP.GTU.FTZ.AND P0, PT, |R3|, +INF , PT ;  /* 0x7f8000000300780b */ /* 0x000fe40003f1c200 */
[----:B------:R-:W-:-:S04]  /*5d40*/  FSETP.GTU.FTZ.AND P1, PT, |R0|, +INF , PT ;  /* 0x7f8000000000780b */ /* 0x000fc80003f3c200 */
[----:B------:R-:W-:-:S13]  /*5d50*/  PLOP3.LUT P0, PT, P0, P1, PT, 0xf8, 0x8f ;  /* 0x00000000008f781c */ /* 0x000fda0000703f70 */
[----:B------:R-:W-:Y:S05]  /*5d60*/  @P0 BRA `(.L_x_96) ;  /* 0x00000004004c0947 */ /* 0x000fea0003800000 */
[----:B------:R-:W-:-:S13]  /*5d70*/  LOP3.LUT P0, RZ, R0, 0x7fffffff, R43, 0xc8, !PT ;  /* 0x7fffffff00ff7812 */ /* 0x000fda000780c82b */
[----:B------:R-:W-:Y:S05]  /*5d80*/  @!P0 BRA `(.L_x_97) ;  /* 0x00000004003c8947 */ /* 0x000fea0003800000 */
[C---:B------:R-:W-:Y:S02]  /*5d90*/  FSETP.NEU.FTZ.AND P2, PT, |R3|.reuse, +INF , PT ;  /* 0x7f8000000300780b */ /* 0x040fe40003f5d200 */
[----:B------:R-:W-:Y:S02]  /*5da0*/  FSETP.NEU.FTZ.AND P1, PT, |R0|, +INF , PT ;  /* 0x7f8000000000780b */ /* 0x000fe40003f3d200 */
[----:B------:R-:W-:-:S11]  /*5db0*/  FSETP.NEU.FTZ.AND P0, PT, |R3|, +INF , PT ;  /* 0x7f8000000300780b */ /* 0x000fd60003f1d200 */
[----:B------:R-:W-:Y:S05]  /*5dc0*/  @!P1 BRA !P2, `(.L_x_97) ;  /* 0x00000004002c9947 */ /* 0x000fea0005000000 */
[----:B------:R-:W-:-:S04]  /*5dd0*/  LOP3.LUT P2, RZ, R43, 0x7fffffff, RZ, 0xc0, !PT ;  /* 0x7fffffff2bff7812 */ /* 0x000fc8000784c0ff */
[----:B------:R-:W-:-:S13]  /*5de0*/  PLOP3.LUT P1, PT, P1, P2, PT, 0x2f, 0xf2 ;  /* 0x0000000000f2781c */ /* 0x000fda0000f24577 */
[----:B------:R-:W-:Y:S05]  /*5df0*/  @P1 BRA `(.L_x_98) ;  /* 0x0000000400181947 */ /* 0x000fea0003800000 */
[----:B------:R-:W-:-:S04]  /*5e00*/  LOP3.LUT P1, RZ, R0, 0x7fffffff, RZ, 0xc0, !PT ;  /* 0x7fffffff00ff7812 */ /* 0x000fc8000782c0ff */
[----:B------:R-:W-:-:S13]  /*5e10*/  PLOP3.LUT P0, PT, P0, P1, PT, 0x2f, 0xf2 ;  /* 0x0000000000f2781c */ /* 0x000fda0000702577 */
[----:B------:R-:W-:Y:S05]  /*5e20*/  @P0 BRA `(.L_x_99) ;  /* 0x0000000400000947 */ /* 0x000fea0003800000 */
[----:B------:R-:W-:Y:S02]  /*5e30*/  ISETP.GE.AND P0, PT, R47, RZ, PT ;  /* 0x000000ff2f00720c */ /* 0x000fe40003f06270 */
[----:B------:R-:W-:-:S11]  /*5e40*/  ISETP.GE.AND P1, PT, R45, RZ, PT ;  /* 0x000000ff2d00720c */ /* 0x000fd60003f26270 */
[----:B------:R-:W-:Y:S01]  /*5e50*/  @P0 MOV R39, RZ ;  /* 0x000000ff00270202 */ /* 0x000fe20000000f00 */
[----:B------:R-:W-:Y:S02]  /*5e60*/  @!P0 IMAD.MOV.U32 R39, RZ, RZ, -0x40 ;  /* 0xffffffc0ff278424 */ /* 0x000fe400078e00ff */
[----:B------:R-:W-:Y:S01]  /*5e70*/  @!P0 FFMA R43, R3, 1.84467440737095516160e+19, RZ ;  /* 0x5f800000032b8823 */ /* 0x000fe200000000ff */
[----:B------:R-:W-:Y:S02]  /*5e80*/  @!P1 FFMA R0, R0, 1.84467440737095516160e+19, RZ ;  /* 0x5f80000000009823 */ /* 0x000fe400000000ff */
[----:B------:R-:W-:-:S07]  /*5e90*/  @!P1 IADD3 R39, PT, PT, R39, 0x40, RZ ;  /* 0x0000004027279810 */ /* 0x000fce0007ffe0ff */
.L_x_95:
[----:B------:R-:W-:Y:S01]  /*5ea0*/  LEA R3, R41, 0xc0800000, 0x17 ;  /* 0xc080000029037811 */ /* 0x000fe200078eb8ff */
[----:B------:R-:W-:Y:S01]  /*5eb0*/  VIADD R72, R72, 0xffffff81 ;  /* 0xffffff8148487836 */ /* 0x000fe20000000000 */
[----:B------:R-:W-:Y:S02]  /*5ec0*/  BSSY.RECONVERGENT B2, `(.L_x_100) ;  /* 0x0000035000027945 */ /* 0x000fe40003800200 */
[----:B------:R-:W-:-:S04]  /*5ed0*/  IADD3 R47, PT, PT, -R3, R0, RZ ;  /* 0x00000000032f7210 */ /* 0x000fc80007ffe1ff */
[----:B------:R-:W0:Y:S01]  /*5ee0*/  MUFU.RCP R0, R47 ;  /* 0x0000002f00007308 */ /* 0x000e220000001000 */
[----:B------:R-:W-:-:S04]  /*5ef0*/  FADD.FTZ R45, -R47, -RZ ;  /* 0x800000ff2f2d7221 */ /* 0x000fc80000010100 */
[----:B0-----:R-:W-:-:S04]  /*5f00*/  FFMA R3, R0, R45, 1 ;  /* 0x3f80000000037423 */ /* 0x001fc8000000002d */
[----:B------:R-:W-:Y:S01]  /*5f10*/  FFMA R3, R0, R3, R0 ;  /* 0x0000000300037223 */ /* 0x000fe20000000000 */
[C---:B------:R-:W-:Y:S01]  /*5f20*/  IMAD R0, R72.reuse, -0x800000, R43 ;  /* 0xff80000048007824 */ /* 0x040fe200078e022b */
[----:B------:R-:W-:-:S03]  /*5f30*/  IADD3 R72, PT, PT, R72, 0x7f, -R41 ;  /* 0x0000007f48487810 */ /* 0x000fc60007ffe829 */
[----:B------:R-:W-:Y:S01]  /*5f40*/  FFMA R70, R0, R3, RZ ;  /* 0x0000000300467223 */ /* 0x000fe200000000ff */
[----:B------:R-:W-:-:S03]  /*5f50*/  IADD3 R41, PT, PT, R72, R39, RZ ;  /* 0x0000002748297210 */ /* 0x000fc60007ffe0ff */
[----:B------:R-:W-:-:S04]  /*5f60*/  FFMA R43, R45, R70, R0 ;  /* 0x000000462d2b7223 */ /* 0x000fc80000000000 */
[----:B------:R-:W-:-:S04]  /*5f70*/  FFMA R70, R3, R43, R70 ;  /* 0x0000002b03467223 */ /* 0x000fc80000000046 */
[----:B------:R-:W-:-:S04]  /*5f80*/  FFMA R43, R45, R70, R0 ;  /* 0x000000462d2b7223 */ /* 0x000fc80000000000 */
[----:B------:R-:W-:-:S05]  /*5f90*/  FFMA R0, R3, R43, R70 ;  /* 0x0000002b03007223 */ /* 0x000fca0000000046 */
[----:B------:R-:W-:-:S04]  /*5fa0*/  SHF.R.U32.HI R39, RZ, 0x17, R0 ;  /* 0x00000017ff277819 */ /* 0x000fc80000011600 */
[----:B------:R-:W-:-:S04]  /*5fb0*/  LOP3.LUT R72, R39, 0xff, RZ, 0xc0, !PT ;  /* 0x000000ff27487812 */ /* 0x000fc800078ec0ff */
[----:B------:R-:W-:-:S05]  /*5fc0*/  IADD3 R39, PT, PT, R72, R41, RZ ;  /* 0x0000002948277210 */ /* 0x000fca0007ffe0ff */
[----:B------:R-:W-:-:S05]  /*5fd0*/  VIADD R45, R39, 0xffffffff ;  /* 0xffffffff272d7836 */ /* 0x000fca0000000000 */
[----:B------:R-:W-:-:S13]  /*5fe0*/  ISETP.GE.U32.AND P0, PT, R45, 0xfe, PT ;  /* 0x000000fe2d00780c */ /* 0x000fda0003f06070 */
[----:B------:R-:W-:Y:S05]  /*5ff0*/  @!P0 BRA `(.L_x_101) ;  /* 0x0000000000808947 */ /* 0x000fea0003800000 */
[----:B------:R-:W-:-:S13]  /*6000*/  ISETP.GT.AND P0, PT, R39, 0xfe, PT ;  /* 0x000000fe2700780c */ /* 0x000fda0003f04270 */
[----:B------:R-:W-:Y:S05]  /*6010*/  @P0 BRA `(.L_x_102) ;  /* 0x00000000006c0947 */ /* 0x000fea0003800000 */
[----:B------:R-:W-:-:S13]  /*6020*/  ISETP.GE.AND P0, PT, R39, 0x1, PT ;  /* 0x000000012700780c */ /* 0x000fda0003f06270 */
[----:B------:R-:W-:Y:S05]  /*6030*/  @P0 BRA `(.L_x_103) ;  /* 0x0000000000740947 */ /* 0x000fea0003800000 */
[----:B------:R-:W-:Y:S02]  /*6040*/  ISETP.GE.AND P0, PT, R39, -0x18, PT ;  /* 0xffffffe82700780c */ /* 0x000fe40003f06270 */
[----:B------:R-:W-:-:S11]  /*6050*/  LOP3.LUT R0, R0, 0x80000000, RZ, 0xc0, !PT ;  /* 0x8000000000007812 */ /* 0x000fd600078ec0ff */
[----:B------:R-:W-:Y:S05]  /*6060*/  @!P0 BRA `(.L_x_103) ;  /* 0x0000000000688947 */ /* 0x000fea0003800000 */
[CCC-:B------:R-:W-:Y:S01]  /*6070*/  FFMA.RZ R45, R3.reuse, R43.reuse, R70.reuse ;  /* 0x0000002b032d7223 */ /* 0x1c0fe2000000c046 */
[CCC-:B------:R-:W-:Y:S01]  /*6080*/  FFMA.RP R41, R3.reuse, R43.reuse, R70.reuse ;  /* 0x0000002b03297223 */ /* 0x1c0fe20000008046 */
[----:B------:R-:W-:Y:S01]  /*6090*/  FFMA.RM R70, R3, R43, R70 ;  /* 0x0000002b03467223 */ /* 0x000fe20000004046 */
[----:B------:R-:W-:Y:S02]  /*60a0*/  ISETP.NE.AND P2, PT, R39, RZ, PT ;  /* 0x000000ff2700720c */ /* 0x000fe40003f45270 */
[----:B------:R-:W-:Y:S02]  /*60b0*/  LOP3.LUT R3, R45, 0x7fffff, RZ, 0xc0, !PT ;  /* 0x007fffff2d037812 */ /* 0x000fe400078ec0ff */
[----:B------:R-:W-:Y:S02]  /*60c0*/  FSETP.NEU.FTZ.AND P0, PT, R41, R70, PT ;  /* 0x000000462900720b */ /* 0x000fe40003f1d000 */
[----:B------:R-:W-:Y:S02]  /*60d0*/  IADD3 R70, PT, PT, R39, 0x20, RZ ;  /* 0x0000002027467810 */ /* 0x000fe40007ffe0ff */
[----:B------:R-:W-:-:S02]  /*60e0*/  LOP3.LUT R3, R3, 0x800000, RZ, 0xfc, !PT ;  /* 0x0080000003037812 */ /* 0x000fc400078efcff */
[C---:B------:R-:W-:Y:S02]  /*60f0*/  ISETP.NE.AND P1, PT, R39.reuse, RZ, PT ;  /* 0x000000ff2700720c */ /* 0x040fe40003f25270 */
[----:B------:R-:W-:Y:S02]  /*6100*/  IADD3 R39, PT, PT, -R39, RZ, RZ ;  /* 0x000000ff27277210 */ /* 0x000fe40007ffe1ff */
[----:B------:R-:W-:Y:S02]  /*6110*/  SHF.L.U32 R70, R3, R70, RZ ;  /* 0x0000004603467219 */ /* 0x000fe400000006ff */
[----:B------:R-:W-:Y:S02]  /*6120*/  SEL R72, R39, RZ, P2 ;  /* 0x000000ff27487207 */ /* 0x000fe40001000000 */
[----:B------:R-:W-:Y:S02]  /*6130*/  ISETP.NE.AND P1, PT, R70, RZ, P1 ;  /* 0x000000ff4600720c */ /* 0x000fe40000f25270 */
[----:B------:R-:W-:-:S02]  /*6140*/  SHF.R.U32.HI R39, RZ, R72, R3 ;  /* 0x00000048ff277219 */ /* 0x000fc40000011603 */
[----:B------:R-:W-:Y:S02]  /*6150*/  PLOP3.LUT P0, PT, P0, P1, PT, 0xf8, 0x8f ;  /* 0x00000000008f781c */ /* 0x000fe40000703f70 */
[----:B------:R-:W-:Y:S02]  /*6160*/  SHF.R.U32.HI R3, RZ, 0x1, R39 ;  /* 0x00000001ff037819 */ /* 0x000fe40000011627 */
[----:B------:R-:W-:-:S04]  /*6170*/  SEL R70, RZ, 0x1, !P0 ;  /* 0x00000001ff467807 */ /* 0x000fc80004000000 */
[----:B------:R-:W-:-:S04]  /*6180*/  LOP3.LUT R70, R70, 0x1, R3, 0xf8, !PT ;  /* 0x0000000146467812 */ /* 0x000fc800078ef803 */
[----:B------:R-:W-:-:S05]  /*6190*/  LOP3.LUT R70, R70, R39, RZ, 0xc0, !PT ;  /* 0x0000002746467212 */ /* 0x000fca00078ec0ff */
[----:B------:R-:W-:-:S05]  /*61a0*/  IMAD.IADD R3, R3, 0x1, R70 ;  /* 0x0000000103037824 */ /* 0x000fca00078e0246 */
[----:B------:R-:W-:Y:S01]  /*61b0*/  LOP3.LUT R0, R3, R0, RZ, 0xfc, !PT ;  /* 0x0000000003007212 */ /* 0x000fe200078efcff */
[----:B------:R-:W-:Y:S06]  /*61c0*/  BRA `(.L_x_103) ;  /* 0x0000000000107947 */ /* 0x000fec0003800000 */
.L_x_102:
[----:B------:R-:W-:-:S04]  /*61d0*/  LOP3.LUT R0, R0, 0x80000000, RZ, 0xc0, !PT ;  /* 0x8000000000007812 */ /* 0x000fc800078ec0ff */
[----:B------:R-:W-:Y:S01]  /*61e0*/  LOP3.LUT R0, R0, 0x7f800000, RZ, 0xfc, !PT ;  /* 0x7f80000000007812 */ /* 0x000fe200078efcff */
[----:B------:R-:W-:Y:S06]  /*61f0*/  BRA `(.L_x_103) ;  /* 0x0000000000047947 */ /* 0x000fec0003800000 */
.L_x_101:
[----:B------:R-:W-:-:S07]  /*6200*/  LEA R0, R41, R0, 0x17 ;  /* 0x0000000029007211 */ /* 0x000fce00078eb8ff */
.L_x_103:
[----:B------:R-:W-:Y:S05]  /*6210*/  BSYNC.RECONVERGENT B2 ;  /* 0x0000000000027941 */ /* 0x000fea0003800200 */
.L_x_100:
[----:B------:R-:W-:Y:S05]  /*6220*/  BRA `(.L_x_104) ;  /* 0x0000000000207947 */ /* 0x000fea0003800000 */
.L_x_99:
[----:B------:R-:W-:-:S04]  /*6230*/  LOP3.LUT R0, R0, 0x80000000, R43, 0x48, !PT ;  /* 0x8000000000007812 */ /* 0x000fc800078e482b */
[----:B------:R-:W-:Y:S01]  /*6240*/  LOP3.LUT R0, R0, 0x7f800000, RZ, 0xfc, !PT ;  /* 0x7f80000000007812 */ /* 0x000fe200078efcff */
[----:B------:R-:W-:Y:S06]  /*6250*/  BRA `(.L_x_104) ;  /* 0x0000000000147947 */ /* 0x000fec0003800000 */
.L_x_98:
[----:B------:R-:W-:Y:S01]  /*6260*/  LOP3.LUT R0, R0, 0x80000000, R43, 0x48, !PT ;  /* 0x8000000000007812 */ /* 0x000fe200078e482b */
[----:B------:R-:W-:Y:S06]  /*6270*/  BRA `(.L_x_104) ;  /* 0x00000000000c7947 */ /* 0x000fec0003800000 */
.L_x_97:
[----:B------:R-:W0:Y:S01]  /*6280*/  MUFU.RSQ R0, -QNAN ;  /* 0xffc0000000007908 */ /* 0x000e220000001400 */
[----:B------:R-:W-:Y:S05]  /*6290*/  BRA `(.L_x_104) ;  /* 0x0000000000047947 */ /* 0x000fea0003800000 */
.L_x_96:
[----:B------:R-:W-:-:S07]  /*62a0*/  FADD.FTZ R0, R3, R0 ;  /* 0x0000000003007221 */ /* 0x000fce0000010000 */
.L_x_104:
[----:B------:R-:W-:Y:S05]  /*62b0*/  BSYNC.RECONVERGENT B1 ;  /* 0x0000000000017941 */ /* 0x000fea0003800200 */
.L_x_94:
[----:B------:R-:W-:-:S04]  /*62c0*/  HFMA2 R3, -RZ, RZ, 0, 0 ;  /* 0x00000000ff037431 */ /* 0x000fc800000001ff */
[----:B0-----:R-:W-:Y:S05]  /*62d0*/  RET.REL.NODEC R2 `(_Z32applyHorizontalPottsSolverKernelPfS_fjjj) ;  /* 0xffffff9c02487950 */ /* 0x001fea0003c3ffff */
.L_x_105:
        /* <DEDUP_REMOVED lines=10> */
.L_x_140:


//--------------------- .text._Z17updateErrorKernelPfS_jjj --------------------------
	.section	.text._Z17updateErrorKernelPfS_jjj,"ax",@progbits
	.align	128
        .global         _Z17updateErrorKernelPfS_jjj
        .type           _Z17updateErrorKernelPfS_jjj,@function
        .size           _Z17updateErrorKernelPfS_jjj,(.L_x_145 - _Z17updateErrorKernelPfS_jjj)
        .other          _Z17updateErrorKernelPfS_jjj,@"STO_CUDA_ENTRY STV_DEFAULT"
_Z17updateErrorKernelPfS_jjj:
.text._Z17updateErrorKernelPfS_jjj:
[----:B------:R-:W-:Y:S01]  /*0000*/  LDC R1, c[0x0][0x37c] ;  /* 0x0000df00ff017b82 */ /* 0x000fe20000000800 */
[----:B------:R-:W0:Y:S01]  /*0010*/  S2R R4, SR_TID.Y ;  /* 0x0000000000047919 */ /* 0x000e220000002200 */
[----:B------:R-:W1:Y:S01]  /*0020*/  LDCU UR4, c[0x0][0x360] ;  /* 0x00006c00ff0477ac */ /* 0x000e620008000800 */
[----:B------:R-:W0:Y:S01]  /*0030*/  S2R R5, SR_CTAID.Y ;  /* 0x0000000000057919 */ /* 0x000e220000002600 */
[----:B------:R-:W0:Y:S01]  /*0040*/  LDCU UR5, c[0x0][0x364] ;  /* 0x00006c80ff0577ac */ /* 0x000e220008000800 */
[----:B------:R-:W1:Y:S01]  /*0050*/  S2R R0, SR_TID.X ;  /* 0x0000000000007919 */ /* 0x000e620000002100 */
[----:B------:R-:W2:Y:S01]  /*0060*/  LDCU.64 UR8, c[0x0][0x390] ;  /* 0x00007200ff0877ac */ /* 0x000ea20008000a00 */
[----:B------:R-:W1:Y:S01]  /*0070*/  S2R R3, SR_CTAID.X ;  /* 0x0000000000037919 */ /* 0x000e620000002500 */
[----:B------:R-:W3:Y:S01]  /*0080*/  LDCU UR6, c[0x0][0x368] ;  /* 0x00006d00ff0677ac */ /* 0x000ee20008000800 */
[----:B------:R-:W3:Y:S01]  /*0090*/  S2R R2, SR_TID.Z ;  /* 0x0000000000027919 */ /* 0x000ee20000002300 */
[----:B------:R-:W4:Y:S01]  /*00a0*/  LDCU UR7, c[0x0][0x398] ;  /* 0x00007300ff0777ac */ /* 0x000f220008000800 */
[----:B------:R-:W3:Y:S01]  /*00b0*/  S2R R7, SR_CTAID.Z ;  /* 0x0000000000077919 */ /* 0x000ee20000002700 */
[----:B0-----:R-:W-:-:S05]  /*00c0*/  IMAD R4, R5, UR5, R4 ;  /* 0x0000000505047c24 */ /* 0x001fca000f8e0204 */
[----:B--2---:R-:W-:Y:S01]  /*00d0*/  ISETP.GE.U32.AND P0, PT, R4, UR9, PT ;  /* 0x0000000904007c0c */ /* 0x004fe2000bf06070 */
[----:B-1----:R-:W-:-:S05]  /*00e0*/  IMAD R0, R3, UR4, R0 ;  /* 0x0000000403007c24 */ /* 0x002fca000f8e0200 */
[----:B------:R-:W-:Y:S01]  /*00f0*/  ISETP.GE.U32.OR P0, PT, R0, UR8, P0 ;  /* 0x0000000800007c0c */ /* 0x000fe20008706470 */
[----:B---3--:R-:W-:-:S05]  /*0100*/  IMAD R5, R7, UR6, R2 ;  /* 0x0000000607057c24 */ /* 0x008fca000f8e0202 */
[----:B----4-:R-:W-:-:S13]  /*0110*/  ISETP.GE.U32.OR P0, PT, R5, UR7, P0 ;  /* 0x0000000705007c0c */ /* 0x010fda0008706470 */
[----:B------:R-:W-:Y:S05]  /*0120*/  @P0 EXIT ;  /* 0x000000000000094d */ /* 0x000fea0003800000 */
[----:B------:R-:W0:Y:S01]  /*0130*/  LDC.64 R2, c[0x0][0x388] ;  /* 0x0000e200ff027b82 */ /* 0x000e220000000a00 */
[----:B------:R-:W1:Y:S01]  /*0140*/  LDCU.64 UR4, c[0x0][0x358] ;  /* 0x00006b00ff0477ac */ /* 0x000e620008000a00 */
[----:B------:R-:W-:-:S04]  /*0150*/  IMAD R5, R5, UR9, R4 ;  /* 0x0000000905057c24 */ /* 0x000fc8000f8e0204 */
[----:B------:R-:W-:-:S04]  /*0160*/  IMAD R5, R5, UR8, R0 ;  /* 0x0000000805057c24 */ /* 0x000fc8000f8e0200 */
[----:B0-----:R-:W-:-:S06]  /*0170*/  IMAD.WIDE.U32 R2, R5, 0x4, R2 ;  /* 0x0000000405027825 */ /* 0x001fcc00078e0002 */
[----:B-1----:R-:W2:Y:S01]  /*0180*/  LDG.E R2, desc[UR4][R2.64] ;  /* 0x0000000402027981 */ /* 0x002ea2000c1e1900 */
[----:B------:R-:W0:Y:S01]  /*0190*/  LDC.64 R4, c[0x0][0x380] ;  /* 0x0000e000ff047b82 */ /* 0x000e220000000a00 */
[----:B--2---:R-:W-:-:S05]  /*01a0*/  FMUL R7, R2, R2 ;  /* 0x0000000202077220 */ /* 0x004fca0000400000 */
[----:B0-----:R-:W-:Y:S01]  /*01b0*/  REDG.E.ADD.F32.FTZ.RN.STRONG.GPU desc[UR4][R4.64], R7 ;  /* 0x00000007040079a6 */ /* 0x001fe2000c12f304 */
[----:B------:R-:W-:Y:S05]  /*01c0*/  EXIT ;  /* 0x000000000000794d */ /* 0x000fea0003800000 */
.L_x_106:
        /* <DEDUP_REMOVED lines=11> */
.L_x_145:


//--------------------- .text._Z30updateLagrangeMultiplierKernelPfS_S_S_fjjj --------------------------
	.section	.text._Z30updateLagrangeMultiplierKernelPfS_S_S_fjjj,"ax",@progbits
	.align	128
        .global         _Z30updateLagrangeMultiplierKernelPfS_S_S_fjjj
        .type           _Z30updateLagrangeMultiplierKernelPfS_S_S_fjjj,@function
        .size           _Z30updateLagrangeMultiplierKernelPfS_S_S_fjjj,(.L_x_146 - _Z30updateLagrangeMultiplierKernelPfS_S_S_fjjj)
        .other          _Z30updateLagrangeMultiplierKernelPfS_S_S_fjjj,@"STO_CUDA_ENTRY STV_DEFAULT"
_Z30updateLagrangeMultiplierKernelPfS_S_S_fjjj:
.text._Z30updateLagrangeMultiplierKernelPfS_S_S_fjjj:
        /* <DEDUP_REMOVED lines=15> */
[----:B----4-:R-:W-:Y:S01]  /*00f0*/  ISETP.GE.U32.OR P0, PT, R0, UR7, P0 ;  /* 0x0000000700007c0c */ /* 0x010fe20008706470 */
[----:B---3--:R-:W-:-:S05]  /*0100*/  IMAD R7, R2, UR6, R7 ;  /* 0x0000000602077c24 */ /* 0x008fca000f8e0207 */
[----:B------:R-:W-:-:S13]  /*0110*/  ISETP.GE.U32.OR P0, PT, R7, UR9, P0 ;  /* 0x0000000907007c0c */ /* 0x000fda0008706470 */
[----:B------:R-:W-:Y:S05]  /*0120*/  @P0 EXIT ;  /* 0x000000000000094d */ /* 0x000fea0003800000 */
[----:B------:R-:W0:Y:S01]  /*0130*/  LDC.64 R2, c[0x0][0x380] ;  /* 0x0000e000ff027b82 */ /* 0x000e220000000a00 */
[----:B------:R-:W1:Y:S01]  /*0140*/  LDCU.64 UR4, c[0x0][0x358] ;  /* 0x00006b00ff0477ac */ /* 0x000e620008000a00 */
[----:B------:R-:W-:Y:S01]  /*0150*/  IMAD R7, R7, UR8, R6 ;  /* 0x0000000807077c24 */ /* 0x000fe2000f8e0206 */
[----:B------:R-:W2:Y:S03]  /*0160*/  LDCU UR6, c[0x0][0x3a0] ;  /* 0x00007400ff0677ac */ /* 0x000ea60008000800 */
[----:B------:R-:W-:Y:S02]  /*0170*/  IMAD R11, R7, UR7, R0 ;  /* 0x00000007070b7c24 */ /* 0x000fe4000f8e0200 */
[----:B------:R-:W3:Y:S08]  /*0180*/  LDC.64 R4, c[0x0][0x388] ;  /* 0x0000e200ff047b82 */ /* 0x000ef00000000a00 */
[----:B------:R-:W4:Y:S01]  /*0190*/  LDC.64 R6, c[0x0][0x398] ;  /* 0x0000e600ff067b82 */ /* 0x000f220000000a00 */
[----:B0-----:R-:W-:-:S07]  /*01a0*/  IMAD.WIDE.U32 R2, R11, 0x4, R2 ;  /* 0x000000040b027825 */ /* 0x001fce00078e0002 */
[----:B------:R-:W0:Y:S01]  /*01b0*/  LDC.64 R8, c[0x0][0x390] ;  /* 0x0000e400ff087b82 */ /* 0x000e220000000a00 */
[----:B-1----:R-:W5:Y:S01]  /*01c0*/  LDG.E R2, desc[UR4][R2.64] ;  /* 0x0000000402027981 */ /* 0x002f62000c1e1900 */
[----:B---3--:R-:W-:-:S06]  /*01d0*/  IMAD.WIDE.U32 R4, R11, 0x4, R4 ;  /* 0x000000040b047825 */ /* 0x008fcc00078e0004 */
[----:B------:R-:W5:Y:S01]  /*01e0*/  LDG.E R5, desc[UR4][R4.64] ;  /* 0x0000000404057981 */ /* 0x000f62000c1e1900 */
[----:B----4-:R-:W-:-:S04]  /*01f0*/  IMAD.WIDE.U32 R6, R11, 0x4, R6 ;  /* 0x000000040b067825 */ /* 0x010fc800078e0006 */
[----:B0-----:R-:W-:-:S04]  /*0200*/  IMAD.WIDE.U32 R8, R11, 0x4, R8 ;  /* 0x000000040b087825 */ /* 0x001fc800078e0008 */
[----:B-----5:R-:W-:-:S05]  /*0210*/  FADD R13, R2, -R5 ;  /* 0x80000005020d7221 */ /* 0x020fca0000000000 */
[----:B------:R-:W-:Y:S04]  /*0220*/  STG.E desc[UR4][R6.64], R13 ;  /* 0x0000000d06007986 */ /* 0x000fe8000c101904 */
[----:B------:R-:W2:Y:S02]  /*0230*/  LDG.E R0, desc[UR4][R8.64] ;  /* 0x0000000408007981 */ /* 0x000ea4000c1e1900 */
[----:B--2---:R-:W-:-:S05]  /*0240*/  FFMA R11, R13, UR6, R0 ;  /* 0x000000060d0b7c23 */ /* 0x004fca0008000000 */
[----:B------:R-:W-:Y:S01]  /*0250*/  STG.E desc[UR4][R8.64], R11 ;  /* 0x0000000b08007986 */ /* 0x000fe2000c101904 */
[----:B------:R-:W-:Y:S05]  /*0260*/  EXIT ;  /* 0x000000000000794d */ /* 0x000fea0003800000 */
.L_x_107:
        /* <DEDUP_REMOVED lines=9> */
.L_x_146:


//--------------------- .text._Z28prepareVerticalPottsProblemsPfS_S_S_S_S_fjjj --------------------------
	.section	.text._Z28prepareVerticalPottsProblemsPfS_S_S_S_S_fjjj,"ax",@progbits
	.align	128
        .global         _Z28prepareVerticalPottsProblemsPfS_S_S_S_S_fjjj
        .type           _Z28prepareVerticalPottsProblemsPfS_S_S_S_S_fjjj,@function
        .size           _Z28prepareVerticalPottsProblemsPfS_S_S_S_S_fjjj,(.L_x_141 - _Z28prepareVerticalPottsProblemsPfS_S_S_S_S_fjjj)
        .other          _Z28prepareVerticalPottsProblemsPfS_S_S_S_S_fjjj,@"STO_CUDA_ENTRY STV_DEFAULT"
_Z28prepareVerticalPottsProblemsPfS_S_S_S_S_fjjj:
.text._Z28prepareVerticalPottsProblemsPfS_S_S_S_S_fjjj:
        /* <DEDUP_REMOVED lines=21> */
[----:B------:R-:W-:Y:S02]  /*0150*/  IMAD R15, R5, UR7, R0 ;  /* 0x00000007050f7c24 */ /* 0x000fe4000f8e0200 */
[----:B------:R-:W-:Y:S01]  /*0160*/  IMAD R4, R4, UR7, RZ ;  /* 0x0000000704047c24 */ /* 0x000fe2000f8e02ff */
[----:B------:R-:W2:Y:S03]  /*0170*/  LDCU UR6, c[0x0][0x3b0] ;  /* 0x00007600ff0677ac */ /* 0x000ea60008000800 */
[----:B------:R-:W3:Y:S08]  /*0180*/  LDC.64 R12, c[0x0][0x388] ;  /* 0x0000e200ff0c7b82 */ /* 0x000ef00000000a00 */
[----:B------:R-:W4:Y:S08]  /*0190*/  LDC.64 R10, c[0x0][0x398] ;  /* 0x0000e600ff0a7b82 */ /* 0x000f300000000a00 */
[----:B------:R-:W5:Y:S01]  /*01a0*/  LDC.64 R2, c[0x0][0x380] ;  /* 0x0000e000ff027b82 */ /* 0x000f620000000a00 */
[----:B0-----:R-:W-:-:S07]  /*01b0*/  IMAD.WIDE.U32 R8, R15, 0x4, R8 ;  /* 0x000000040f087825 */ /* 0x001fce00078e0008 */
[----:B------:R-:W0:Y:S01]  /*01c0*/  LDC.64 R6, c[0x0][0x3a8] ;  /* 0x0000ea00ff067b82 */ /* 0x000e220000000a00 */
[----:B------:R-:W-:Y:S01]  /*01d0*/  IMAD R5, R4, UR8, R15 ;  /* 0x0000000804057c24 */ /* 0x000fe2000f8e020f */
[----:B-1----:R-:W2:Y:S03]  /*01e0*/  LDG.E R9, desc[UR4][R8.64] ;  /* 0x0000000408097981 */ /* 0x002ea6000c1e1900 */
[----:B---3--:R-:W-:-:S04]  /*01f0*/  IMAD.WIDE.U32 R12, R5, 0x4, R12 ;  /* 0x00000004050c7825 */ /* 0x008fc800078e000c */
[----:B----4-:R-:W-:Y:S02]  /*0200*/  IMAD.WIDE.U32 R10, R15, 0x4, R10 ;  /* 0x000000040f0a7825 */ /* 0x010fe400078e000a */
[----:B------:R-:W3:Y:S04]  /*0210*/  LDG.E R12, desc[UR4][R12.64] ;  /* 0x000000040c0c7981 */ /* 0x000ee8000c1e1900 */
[----:B------:R-:W4:Y:S01]  /*0220*/  LDG.E R10, desc[UR4][R10.64] ;  /* 0x000000040a0a7981 */ /* 0x000f22000c1e1900 */
[----:B-----5:R-:W-:-:S06]  /*0230*/  IMAD.WIDE.U32 R2, R5, 0x4, R2 ;  /* 0x0000000405027825 */ /* 0x020fcc00078e0002 */
[----:B------:R-:W4:Y:S01]  /*0240*/  LDG.E R3, desc[UR4][R2.64] ;  /* 0x0000000402037981 */ /* 0x000f22000c1e1900 */
[----:B0-----:R-:W-:-:S06]  /*0250*/  IMAD.WIDE.U32 R6, R5, 0x4, R6 ;  /* 0x0000000405067825 */ /* 0x001fcc00078e0006 */
[----:B------:R-:W5:Y:S01]  /*0260*/  LDG.E R7, desc[UR4][R6.64] ;  /* 0x0000000406077981 */ /* 0x000f62000c1e1900 */
[----:B------:R-:W-:Y:S01]  /*0270*/  BSSY.RECONVERGENT B0, `(.L_x_108) ;  /* 0x000000f000007945 */ /* 0x000fe20003800200 */
[----:B--2---:R-:W0:Y:S01]  /*0280*/  MUFU.RCP R4, R9 ;  /* 0x0000000900047308 */ /* 0x004e220000001000 */
[----:B---3--:R-:W-:-:S04]  /*0290*/  FMUL R15, R12, UR6 ;  /* 0x000000060c0f7c20 */ /* 0x008fc80008400000 */
[----:B----4-:R-:W-:Y:S01]  /*02a0*/  FFMA R0, R10, R3, R15 ;  /* 0x000000030a007223 */ /* 0x010fe2000000000f */
[----:B0-----:R-:W-:-:S03]  /*02b0*/  FFMA R15, -R9, R4, 1 ;  /* 0x3f800000090f7423 */ /* 0x001fc60000000104 */
[----:B-----5:R-:W-:-:S04]  /*02c0*/  FADD R0, R0, -R7 ;  /* 0x8000000700007221 */ /* 0x020fc80000000000 */
[----:B------:R-:W0:Y:S01]  /*02d0*/  FCHK P0, R0, R9 ;  /* 0x0000000900007302 */ /* 0x000e220000000000 */
[----:B------:R-:W-:-:S04]  /*02e0*/  FFMA R15, R4, R15, R4 ;  /* 0x0000000f040f7223 */ /* 0x000fc80000000004 */
[----:B------:R-:W-:-:S04]  /*02f0*/  FFMA R4, R0, R15, RZ ;  /* 0x0000000f00047223 */ /* 0x000fc800000000ff */
[----:B------:R-:W-:-:S04]  /*0300*/  FFMA R2, -R9, R4, R0 ;  /* 0x0000000409027223 */ /* 0x000fc80000000100 */
[----:B------:R-:W-:Y:S01]  /*0310*/  FFMA R15, R15, R2, R4 ;  /* 0x000000020f0f7223 */ /* 0x000fe20000000004 */
[----:B0-----:R-:W-:Y:S06]  /*0320*/  @!P0 BRA `(.L_x_109) ;  /* 0x00000000000c8947 */ /* 0x001fec0003800000 */
[----:B------:R-:W-:-:S07]  /*0330*/  MOV R2, 0x350 ;  /* 0x0000035000027802 */ /* 0x000fce0000000f00 */
[----:B------:R-:W-:Y:S05]  /*0340*/  CALL.REL.NOINC `($__internal_1_$__cuda_sm3x_div_rn_noftz_f32_slowpath) ;  /* 0x0000000000187944 */ /* 0x000fea0003c00000 */
[----:B------:R-:W-:-:S07]  /*0350*/  IMAD.MOV.U32 R15, RZ, RZ, R0 ;  /* 0x000000ffff0f7224 */ /* 0x000fce00078e0000 */
.L_x_109:
[----:B------:R-:W-:Y:S05]  /*0360*/  BSYNC.RECONVERGENT B0 ;  /* 0x0000000000007941 */ /* 0x000fea0003800200 */
.L_x_108:
[----:B------:R-:W0:Y:S02]  /*0370*/  LDC.64 R2, c[0x0][0x390] ;  /* 0x0000e400ff027b82 */ /* 0x000e240000000a00 */
[----:B0-----:R-:W-:-:S05]  /*0380*/  IMAD.WIDE.U32 R2, R5, 0x4, R2 ;  /* 0x0000000405027825 */ /* 0x001fca00078e0002 */
[----:B------:R-:W-:Y:S01]  /*0390*/  STG.E desc[UR4][R2.64], R15 ;  /* 0x0000000f02007986 */ /* 0x000fe2000c101904 */
[----:B------:R-:W-:Y:S05]  /*03a0*/  EXIT ;  /* 0x000000000000794d */ /* 0x000fea0003800000 */
        .weak           $__internal_1_$__cuda_sm3x_div_rn_noftz_f32_slowpath
        .type           $__internal_1_$__cuda_sm3x_div_rn_noftz_f32_slowpath,@function
        .size           $__internal_1_$__cuda_sm3x_div_rn_noftz_f32_slowpath,(.L_x_141 - $__internal_1_$__cuda_sm3x_div_rn_noftz_f32_slowpath)
$__internal_1_$__cuda_sm3x_div_rn_noftz_f32_slowpath:
[----:B------:R-:W-:Y:S01]  /*03b0*/  SHF.R.U32.HI R4, RZ, 0x17, R9 ;  /* 0x00000017ff047819 */ /* 0x000fe20000011609 */
[----:B------:R-:W-:Y:S01]  /*03c0*/  BSSY.RECONVERGENT B1, `(.L_x_110) ;  /* 0x0000064000017945 */ /* 0x000fe20003800200 */
[--C-:B------:R-:W-:Y:S01]  /*03d0*/  SHF.R.U32.HI R3, RZ, 0x17, R0.reuse ;  /* 0x00000017ff037819 */ /* 0x100fe20000011600 */
[----:B------:R-:W-:Y:S01]  /*03e0*/  IMAD.MOV.U32 R7, RZ, RZ, R0 ;  /* 0x000000ffff077224 */ /* 0x000fe200078e0000 */
[----:B------:R-:W-:Y:S02]  /*03f0*/  LOP3.LUT R6, R4, 0xff, RZ, 0xc0, !PT ;  /* 0x000000ff04067812 */ /* 0x000fe400078ec0ff */
[----:B------:R-:W-:-:S03]  /*0400*/  LOP3.LUT R4, R3, 0xff, RZ, 0xc0, !PT ;  /* 0x000000ff03047812 */ /* 0x000fc600078ec0ff */
[----:B------:R-:W-:Y:S02]  /*0410*/  VIADD R11, R6, 0xffffffff ;  /* 0xffffffff060b7836 */ /* 0x000fe40000000000 */
[----:B------:R-:W-:-:S03]  /*0420*/  VIADD R10, R4, 0xffffffff ;  /* 0xffffffff040a7836 */ /* 0x000fc60000000000 */
[----:B------:R-:W-:-:S04]  /*0430*/  ISETP.GT.U32.AND P0, PT, R11, 0xfd, PT ;  /* 0x000000fd0b00780c */ /* 0x000fc80003f04070 */
[----:B------:R-:W-:-:S13]  /*0440*/  ISETP.GT.U32.OR P0, PT, R10, 0xfd, P0 ;  /* 0x000000fd0a00780c */ /* 0x000fda0000704470 */
[----:B------:R-:W-:Y:S01]  /*0450*/  @!P0 IMAD.MOV.U32 R8, RZ, RZ, RZ ;  /* 0x000000ffff088224 */ /* 0x000fe200078e00ff */
[----:B------:R-:W-:Y:S06]  /*0460*/  @!P0 BRA `(.L_x_111) ;  /* 0x0000000000608947 */ /* 0x000fec0003800000 */
[----:B------:R-:W-:Y:S01]  /*0470*/  FSETP.GTU.FTZ.AND P0, PT, |R0|, +INF , PT ;  /* 0x7f8000000000780b */ /* 0x000fe20003f1c200 */
[----:B------:R-:W-:Y:S01]  /*0480*/  IMAD.MOV.U32 R3, RZ, RZ, R9 ;  /* 0x000000ffff037224 */ /* 0x000fe200078e0009 */
        /* <DEDUP_REMOVED lines=17> */
[----:B------:R-:W-:Y:S02]  /*05a0*/  @P0 IMAD.MOV.U32 R8, RZ, RZ, RZ ;  /* 0x000000ffff080224 */ /* 0x000fe400078e00ff */
[----:B------:R-:W-:Y:S01]  /*05b0*/  @!P0 FFMA R7, R0, 1.84467440737095516160e+19, RZ ;  /* 0x5f80000000078823 */ /* 0x000fe200000000ff */
[----:B------:R-:W-:Y:S02]  /*05c0*/  @!P0 IMAD.MOV.U32 R8, RZ, RZ, -0x40 ;  /* 0xffffffc0ff088424 */ /* 0x000fe400078e00ff */
[----:B------:R-:W-:Y:S02]  /*05d0*/  @!P1 FFMA R9, R3, 1.84467440737095516160e+19, RZ ;  /* 0x5f80000003099823 */ /* 0x000fe400000000ff */
[----:B------:R-:W-:-:S07]  /*05e0*/  @!P1 VIADD R8, R8, 0x40 ;  /* 0x0000004008089836 */ /* 0x000fce0000000000 */
.L_x_111:
[----:B------:R-:W-:Y:S01]  /*05f0*/  LEA R0, R6, 0xc0800000, 0x17 ;  /* 0xc080000006007811 */ /* 0x000fe200078eb8ff */
[----:B------:R-:W-:Y:S01]  /*0600*/  VIADD R4, R4, 0xffffff81 ;  /* 0xffffff8104047836 */ /* 0x000fe20000000000 */
[----:B------:R-:W-:Y:S02]  /*0610*/  BSSY.RECONVERGENT B2, `(.L_x_116) ;  /* 0x0000035000027945 */ /* 0x000fe40003800200 */
[----:B------:R-:W-:Y:S01]  /*0620*/  IADD3 R9, PT, PT, -R0, R9, RZ ;  /* 0x0000000900097210 */ /* 0x000fe20007ffe1ff */
[C---:B------:R-:W-:Y:S01]  /*0630*/  IMAD R0, R4.reuse, -0x800000, R7 ;  /* 0xff80000004007824 */ /* 0x040fe200078e0207 */
[----:B------:R-:W-:Y:S02]  /*0640*/  IADD3 R7, PT, PT, R4, 0x7f, -R6 ;  /* 0x0000007f04077810 */ /* 0x000fe40007ffe806 */
[----:B------:R-:W0:Y:S01]  /*0650*/  MUFU.RCP R3, R9 ;  /* 0x0000000900037308 */ /* 0x000e220000001000 */
[----:B------:R-:W-:Y:S02]  /*0660*/  FADD.FTZ R11, -R9, -RZ ;  /* 0x800000ff090b7221 */ /* 0x000fe40000010100 */
[----:B------:R-:W-:-:S02]  /*0670*/  IMAD.IADD R7, R7, 0x1, R8 ;  /* 0x0000000107077824 */ /* 0x000fc400078e0208 */
[----:B0-----:R-:W-:-:S04]  /*0680*/  FFMA R10, R3, R11, 1 ;  /* 0x3f800000030a7423 */ /* 0x001fc8000000000b */
[----:B------:R-:W-:-:S04]  /*0690*/  FFMA R12, R3, R10, R3 ;  /* 0x0000000a030c7223 */ /* 0x000fc80000000003 */
[----:B------:R-:W-:-:S04]  /*06a0*/  FFMA R3, R0, R12, RZ ;  /* 0x0000000c00037223 */ /* 0x000fc800000000ff */
[----:B------:R-:W-:-:S04]  /*06b0*/  FFMA R10, R11, R3, R0 ;  /* 0x000000030b0a7223 */ /* 0x000fc80000000000 */
[----:B------:R-:W-:-:S04]  /*06c0*/  FFMA R13, R12, R10, R3 ;  /* 0x0000000a0c0d7223 */ /* 0x000fc80000000003 */
[----:B------:R-:W-:-:S04]  /*06d0*/  FFMA R10, R11, R13, R0 ;  /* 0x0000000d0b0a7223 */ /* 0x000fc80000000000 */
[----:B------:R-:W-:-:S05]  /*06e0*/  FFMA R0, R12, R10, R13 ;  /* 0x0000000a0c007223 */ /* 0x000fca000000000d */
[----:B------:R-:W-:-:S04]  /*06f0*/  SHF.R.U32.HI R3, RZ, 0x17, R0 ;  /* 0x00000017ff037819 */ /* 0x000fc80000011600 */
[----:B------:R-:W-:-:S05]  /*0700*/  LOP3.LUT R3, R3, 0xff, RZ, 0xc0, !PT ;  /* 0x000000ff03037812 */ /* 0x000fca00078ec0ff */
[----:B------:R-:W-:-:S04]  /*0710*/  IMAD.IADD R8, R3, 0x1, R7 ;  /* 0x0000000103087824 */ /* 0x000fc800078e0207 */
        /* <DEDUP_REMOVED lines=10> */
[-CC-:B------:R-:W-:Y:S01]  /*07c0*/  FFMA.RZ R3, R12, R10.reuse, R13.reuse ;  /* 0x0000000a0c037223 */ /* 0x180fe2000000c00d */
[----:B------:R-:W-:Y:S02]  /*07d0*/  VIADD R7, R8, 0x20 ;  /* 0x0000002008077836 */ /* 0x000fe40000000000 */
[-CC-:B------:R-:W-:Y:S01]  /*07e0*/  FFMA.RM R4, R12, R10.reuse, R13.reuse ;  /* 0x0000000a0c047223 */ /* 0x180fe2000000400d */
[----:B------:R-:W-:Y:S02]  /*07f0*/  ISETP.NE.AND P2, PT, R8, RZ, PT ;  /* 0x000000ff0800720c */ /* 0x000fe40003f45270 */
[----:B------:R-:W-:Y:S01]  /*0800*/  LOP3.LUT R6, R3, 0x7fffff, RZ, 0xc0, !PT ;  /* 0x007fffff03067812 */ /* 0x000fe200078ec0ff */
[----:B------:R-:W-:Y:S01]  /*0810*/  FFMA.RP R3, R12, R10, R13 ;  /* 0x0000000a0c037223 */ /* 0x000fe2000000800d */
[----:B------:R-:W-:Y:S02]  /*0820*/  ISETP.NE.AND P1, PT, R8, RZ, PT ;  /* 0x000000ff0800720c */ /* 0x000fe40003f25270 */
[----:B------:R-:W-:-:S02]  /*0830*/  LOP3.LUT R6, R6, 0x800000, RZ, 0xfc, !PT ;  /* 0x0080000006067812 */ /* 0x000fc400078efcff */
[----:B------:R-:W-:Y:S02]  /*0840*/  IADD3 R8, PT, PT, -R8, RZ, RZ ;  /* 0x000000ff08087210 */ /* 0x000fe40007ffe1ff */
[----:B------:R-:W-:Y:S02]  /*0850*/  SHF.L.U32 R7, R6, R7, RZ ;  /* 0x0000000706077219 */ /* 0x000fe400000006ff */
[----:B------:R-:W-:Y:S02]  /*0860*/  FSETP.NEU.FTZ.AND P0, PT, R3, R4, PT ;  /* 0x000000040300720b */ /* 0x000fe40003f1d000 */
        /* <DEDUP_REMOVED lines=11> */
.L_x_118:
[----:B------:R-:W-:-:S04]  /*0920*/  LOP3.LUT R0, R0, 0x80000000, RZ, 0xc0, !PT ;  /* 0x8000000000007812 */ /* 0x000fc800078ec0ff */
[----:B------:R-:W-:Y:S01]  /*0930*/  LOP3.LUT R0, R0, 0x7f800000, RZ, 0xfc, !PT ;  /* 0x7f80000000007812 */ /* 0x000fe200078efcff */
[----:B------:R-:W-:Y:S06]  /*0940*/  BRA `(.L_x_119) ;  /* 0x0000000000047947 */ /* 0x000fec0003800000 */
.L_x_117:
[----:B------:R-:W-:-:S07]  /*0950*/  IMAD R0, R7, 0x800000, R0 ;  /* 0x0080000007007824 */ /* 0x000fce00078e0200 */
.L_x_119:
[----:B------:R-:W-:Y:S05]  /*0960*/  BSYNC.RECONVERGENT B2 ;  /* 0x0000000000027941 */ /* 0x000fea0003800200 */
.L_x_116:
[----:B------:R-:W-:Y:S05]  /*0970*/  BRA `(.L_x_120) ;  /* 0x0000000000207947 */ /* 0x000fea0003800000 */
.L_x_115:
[----:B------:R-:W-:-:S04]  /*0980*/  LOP3.LUT R0, R9, 0x80000000, R7, 0x48, !PT ;  /* 0x8000000009007812 */ /* 0x000fc800078e4807 */
[----:B------:R-:W-:Y:S01]  /*0990*/  LOP3.LUT R0, R0, 0x7f800000, RZ, 0xfc, !PT ;  /* 0x7f80000000007812 */ /* 0x000fe200078efcff */
[----:B------:R-:W-:Y:S06]  /*09a0*/  BRA `(.L_x_120) ;  /* 0x0000000000147947 */ /* 0x000fec0003800000 */
.L_x_114:
[----:B------:R-:W-:Y:S01]  /*09b0*/  LOP3.LUT R0, R9, 0x80000000, R7, 0x48, !PT ;  /* 0x8000000009007812 */ /* 0x000fe200078e4807 */
[----:B------:R-:W-:Y:S06]  /*09c0*/  BRA `(.L_x_120) ;  /* 0x00000000000c7947 */ /* 0x000fec0003800000 */
.L_x_113:
[----:B------:R-:W0:Y:S01]  /*09d0*/  MUFU.RSQ R0, -QNAN ;  /* 0xffc0000000007908 */ /* 0x000e220000001400 */
[----:B------:R-:W-:Y:S05]  /*09e0*/  BRA `(.L_x_120) ;  /* 0x0000000000047947 */ /* 0x000fea0003800000 */
.L_x_112:
[----:B------:R-:W-:-:S07]  /*09f0*/  FADD.FTZ R0, R0, R3 ;  /* 0x0000000300007221 */ /* 0x000fce0000010000 */
.L_x_120:
[----:B------:R-:W-:Y:S05]  /*0a00*/  BSYNC.RECONVERGENT B1 ;  /* 0x0000000000017941 */ /* 0x000fea0003800200 */
.L_x_110:
[----:B------:R-:W-:-:S04]  /*0a10*/  IMAD.MOV.U32 R3, RZ, RZ, 0x0 ;  /* 0x00000000ff037424 */ /* 0x000fc800078e00ff */
[----:B0-----:R-:W-:Y:S05]  /*0a20*/  RET.REL.NODEC R2 `(_Z28prepareVerticalPottsProblemsPfS_S_S_S_S_fjjj) ;  /* 0xfffffff402747950 */ /* 0x001fea0003c3ffff */
.L_x_121:
        /* <DEDUP_REMOVED lines=13> */
.L_x_141:


//--------------------- .text._Z30prepareHorizontalPottsProblemsPfS_S_S_S_S_fjjj --------------------------
	.section	.text._Z30prepareHorizontalPottsProblemsPfS_S_S_S_S_fjjj,"ax",@progbits
	.align	128
        .global         _Z30prepareHorizontalPottsProblemsPfS_S_S_S_S_fjjj
        .type           _Z30prepareHorizontalPottsProblemsPfS_S_S_S_S_fjjj,@function
        .size           _Z30prepareHorizontalPottsProblemsPfS_S_S_S_S_fjjj,(.L_x_142 - _Z30prepareHorizontalPottsProblemsPfS_S_S_S_S_fjjj)
        .other          _Z30prepareHorizontalPottsProblemsPfS_S_S_S_S_fjjj,@"STO_CUDA_ENTRY STV_DEFAULT"
_Z30prepareHorizontalPottsProblemsPfS_S_S_S_S_fjjj:
.text._Z30prepareHorizontalPottsProblemsPfS_S_S_S_S_fjjj:
        /* <DEDUP_REMOVED lines=52> */
[----:B------:R-:W-:Y:S05]  /*0340*/  CALL.REL.NOINC `($__internal_2_$__cuda_sm3x_div_rn_noftz_f32_slowpath) ;  /* 0x0000000000187944 */ /* 0x000fea0003c00000 */
[----:B------:R-:W-:-:S07]  /*0350*/  IMAD.MOV.U32 R15, RZ, RZ, R0 ;  /* 0x000000ffff0f7224 */ /* 0x000fce00078e0000 */
.L_x_123:
[----:B------:R-:W-:Y:S05]  /*0360*/  BSYNC.RECONVERGENT B0 ;  /* 0x0000000000007941 */ /* 0x000fea0003800200 */
.L_x_122:
[----:B------:R-:W0:Y:S02]  /*0370*/  LDC.64 R2, c[0x0][0x388] ;  /* 0x0000e200ff027b82 */ /* 0x000e240000000a00 */
[----:B0-----:R-:W-:-:S05]  /*0380*/  IMAD.WIDE.U32 R2, R5, 0x4, R2 ;  /* 0x0000000405027825 */ /* 0x001fca00078e0002 */
[----:B------:R-:W-:Y:S01]  /*0390*/  STG.E desc[UR4][R2.64], R15 ;  /* 0x0000000f02007986 */ /* 0x000fe2000c101904 */
[----:B------:R-:W-:Y:S05]  /*03a0*/  EXIT ;  /* 0x000000000000794d */ /* 0x000fea0003800000 */
        .weak           $__internal_2_$__cuda_sm3x_div_rn_noftz_f32_slowpath
        .type           $__internal_2_$__cuda_sm3x_div_rn_noftz_f32_slowpath,@function
        .size           $__internal_2_$__cuda_sm3x_div_rn_noftz_f32_slowpath,(.L_x_142 - $__internal_2_$__cuda_sm3x_div_rn_noftz_f32_slowpath)
$__internal_2_$__cuda_sm3x_div_rn_noftz_f32_slowpath:
        /* <DEDUP_REMOVED lines=36> */
.L_x_125:
        /* <DEDUP_REMOVED lines=51> */
.L_x_132:
[----:B------:R-:W-:-:S04]  /*0920*/  LOP3.LUT R0, R0, 0x80000000, RZ, 0xc0, !PT ;  /* 0x8000000000007812 */ /* 0x000fc800078ec0ff */
[----:B------:R-:W-:Y:S01]  /*0930*/  LOP3.LUT R0, R0, 0x7f800000, RZ, 0xfc, !PT ;  /* 0x7f80000000007812 */ /* 0x000fe200078efcff */
[----:B------:R-:W-:Y:S06]  /*0940*/  BRA `(.L_x_133) ;  /* 0x0000000000047947 */ /* 0x000fec0003800000 */
.L_x_131:
[----:B------:R-:W-:-:S07]  /*0950*/  IMAD R0, R7, 0x800000, R0 ;  /* 0x0080000007007824 */ /* 0x000fce00078e0200 */
.L_x_133:
[----:B------:R-:W-:Y:S05]  /*0960*/  BSYNC.RECONVERGENT B2 ;  /* 0x0000000000027941 */ /* 0x000fea0003800200 */
.L_x_130:
[----:B------:R-:W-:Y:S05]  /*0970*/  BRA `(.L_x_134) ;  /* 0x0000000000207947 */ /* 0x000fea0003800000 */
.L_x_129:
[----:B------:R-:W-:-:S04]  /*0980*/  LOP3.LUT R0, R9, 0x80000000, R7, 0x48, !PT ;  /* 0x8000000009007812 */ /* 0x000fc800078e4807 */
[----:B------:R-:W-:Y:S01]  /*0990*/  LOP3.LUT R0, R0, 0x7f800000, RZ, 0xfc, !PT ;  /* 0x7f80000000007812 */ /* 0x000fe200078efcff */
[----:B------:R-:W-:Y:S06]  /*09a0*/  BRA `(.L_x_134) ;  /* 0x0000000000147947 */ /* 0x000fec0003800000 */
.L_x_128:
[----:B------:R-:W-:Y:S01]  /*09b0*/  LOP3.LUT R0, R9, 0x80000000, R7, 0x48, !PT ;  /* 0x8000000009007812 */ /* 0x000fe200078e4807 */
[----:B------:R-:W-:Y:S06]  /*09c0*/  BRA `(.L_x_134) ;  /* 0x00000000000c7947 */ /* 0x000fec0003800000 */
.L_x_127:
[----:B------:R-:W0:Y:S01]  /*09d0*/  MUFU.RSQ R0, -QNAN ;  /* 0xffc0000000007908 */ /* 0x000e220000001400 */
[----:B------:R-:W-:Y:S05]  /*09e0*/  BRA `(.L_x_134) ;  /* 0x0000000000047947 */ /* 0x000fea0003800000 */
.L_x_126:
[----:B------:R-:W-:-:S07]  /*09f0*/  FADD.FTZ R0, R0, R3 ;  /* 0x0000000300007221 */ /* 0x000fce0000010000 */
.L_x_134:
[----:B------:R-:W-:Y:S05]  /*0a00*/  BSYNC.RECONVERGENT B1 ;  /* 0x0000000000017941 */ /* 0x000fea0003800200 */
.L_x_124:
[----:B------:R-:W-:-:S04]  /*0a10*/  IMAD.MOV.U32 R3, RZ, RZ, 0x0 ;  /* 0x00000000ff037424 */ /* 0x000fc800078e00ff */
[----:B0-----:R-:W-:Y:S05]  /*0a20*/  RET.REL.NODEC R2 `(_Z30prepareHorizontalPottsProblemsPfS_S_S_S_S_fjjj) ;  /* 0xfffffff402747950 */ /* 0x001fea0003c3ffff */
.L_x_135:
        /* <DEDUP_REMOVED lines=13> */
.L_x_142:


//--------------------- .text._Z24updateWeightsPrimeKernelPfS_jjf --------------------------
	.section	.text._Z24updateWeightsPrimeKernelPfS_jjf,"ax",@progbits
	.align	128
        .global         _Z24updateWeightsPrimeKernelPfS_jjf
        .type           _Z24updateWeightsPrimeKernelPfS_jjf,@function
        .size           _Z24updateWeightsPrimeKernelPfS_jjf,(.L_x_149 - _Z24updateWeightsPrimeKernelPfS_jjf)
        .other          _Z24updateWeightsPrimeKernelPfS_jjf,@"STO_CUDA_ENTRY STV_DEFAULT"
_Z24updateWeightsPrimeKernelPfS_jjf:
.text._Z24updateWeightsPrimeKernelPfS_jjf:
        /* <DEDUP_REMOVED lines=8> */
[----:B0-----:R-:W-:-:S05]  /*0080*/  IMAD R5, R2, UR5, R5 ;  /* 0x0000000502057c24 */ /* 0x001fca000f8e0205 */
[----:B--2---:R-:W-:Y:S01]  /*0090*/  ISETP.GE.U32.AND P0, PT, R5, UR7, PT ;  /* 0x0000000705007c0c */ /* 0x004fe2000bf06070 */
[----:B-1----:R-:W-:-:S05]  /*00a0*/  IMAD R0, R3, UR4, R0 ;  /* 0x0000000403007c24 */ /* 0x002fca000f8e0200 */
[----:B------:R-:W-:-:S13]  /*00b0*/  ISETP.GE.U32.OR P0, PT, R0, UR6, P0 ;  /* 0x0000000600007c0c */ /* 0x000fda0008706470 */
[----:B------:R-:W-:Y:S05]  /*00c0*/  @P0 EXIT ;  /* 0x000000000000094d */ /* 0x000fea0003800000 */
[----:B------:R-:W0:Y:S01]  /*00d0*/  LDC.64 R2, c[0x0][0x388] ;  /* 0x0000e200ff027b82 */ /* 0x000e220000000a00 */
[----:B------:R-:W1:Y:S01]  /*00e0*/  LDCU.64 UR4, c[0x0][0x358] ;  /* 0x00006b00ff0477ac */ /* 0x000e620008000a00 */
[----:B------:R-:W-:Y:S01]  /*00f0*/  IMAD R7, R5, UR6, R0 ;  /* 0x0000000605077c24 */ /* 0x000fe2000f8e0200 */
[----:B------:R-:W2:Y:S05]  /*0100*/  LDCU UR7, c[0x0][0x398] ;  /* 0x00007300ff0777ac */ /* 0x000eaa0008000800 */
[----:B------:R-:W3:Y:S01]  /*0110*/  LDC.64 R4, c[0x0][0x380] ;  /* 0x0000e000ff047b82 */ /* 0x000ee20000000a00 */
[----:B0-----:R-:W-:-:S06]  /*0120*/  IMAD.WIDE.U32 R2, R7, 0x4, R2 ;  /* 0x0000000407027825 */ /* 0x001fcc00078e0002 */
[----:B-1----:R-:W2:Y:S01]  /*0130*/  LDG.E R2, desc[UR4][R2.64] ;  /* 0x0000000402027981 */ /* 0x002ea2000c1e1900 */
[----:B---3--:R-:W-:-:S04]  /*0140*/  IMAD.WIDE.U32 R4, R7, 0x4, R4 ;  /* 0x0000000407047825 */ /* 0x008fc800078e0004 */
[----:B--2---:R-:W-:-:S05]  /*0150*/  FADD R7, R2, UR7 ;  /* 0x0000000702077e21 */ /* 0x004fca0008000000 */
[----:B------:R-:W-:Y:S01]  /*0160*/  STG.E desc[UR4][R4.64], R7 ;  /* 0x0000000704007986 */ /* 0x000fe2000c101904 */
[----:B------:R-:W-:Y:S05]  /*0170*/  EXIT ;  /* 0x000000000000794d */ /* 0x000fea0003800000 */
.L_x_136:
        /* <DEDUP_REMOVED lines=16> */
.L_x_149:


//--------------------- .text._Z16setWeightsKernelPfjj --------------------------
	.section	.text._Z16setWeightsKernelPfjj,"ax",@progbits
	.align	128
        .global         _Z16setWeightsKernelPfjj
        .type           _Z16setWeightsKernelPfjj,@function
        .size           _Z16setWeightsKernelPfjj,(.L_x_150 - _Z16setWeightsKernelPfjj)
        .other          _Z16setWeightsKernelPfjj,@"STO_CUDA_ENTRY STV_DEFAULT"
_Z16setWeightsKernelPfjj:
.text._Z16setWeightsKernelPfjj:
        /* <DEDUP_REMOVED lines=15> */
[----:B------:R-:W-:Y:S02]  /*00f0*/  IMAD R5, R5, UR6, R0 ;  /* 0x0000000605057c24 */ /* 0x000fe4000f8e0200 */
[----:B------:R-:W-:Y:S02]  /*0100*/  HFMA2 R7, -RZ, RZ, 1.75, 0 ;  /* 0x3f000000ff077431 */ /* 0x000fe400000001ff */
[----:B0-----:R-:W-:-:S05]  /*0110*/  IMAD.WIDE.U32 R2, R5, 0x4, R2 ;  /* 0x0000000405027825 */ /* 0x001fca00078e0002 */
[----:B-1----:R-:W-:Y:S01]  /*0120*/  STG.E desc[UR4][R2.64], R7 ;  /* 0x0000000702007986 */ /* 0x002fe2000c101904 */
[----:B------:R-:W-:Y:S05]  /*0130*/  EXIT ;  /* 0x000000000000794d */ /* 0x000fea0003800000 */
.L_x_137:
        /* <DEDUP_REMOVED lines=12> */
.L_x_150:


//--------------------- .text._Z16printArrayKernelPfjj --------------------------
	.section	.text._Z16printArrayKernelPfjj,"ax",@progbits
	.align	128
        .global         _Z16printArrayKernelPfjj
        .type           _Z16printArrayKernelPfjj,@function
        .size           _Z16printArrayKernelPfjj,(.L_x_151 - _Z16printArrayKernelPfjj)
        .other          _Z16printArrayKernelPfjj,@"STO_CUDA_ENTRY STV_DEFAULT"
_Z16printArrayKernelPfjj:
.text._Z16printArrayKernelPfjj:
[----:B------:R-:W0:Y:S01]  /*0000*/  LDC R1, c[0x0][0x37c] ;  /* 0x0000df00ff017b82 */ /* 0x000e220000000800 */
[----:B------:R-:W1:Y:S01]  /*0010*/  S2R R5, SR_TID.Y ;  /* 0x0000000000057919 */ /* 0x000e620000002200 */
[----:B------:R-:W2:Y:S01]  /*0020*/  LDCU UR5, c[0x0][0x2fc] ;  /* 0x00005f80ff0577ac */ /* 0x000ea20008000800 */
[----:B0-----:R-:W-:Y:S01]  /*0030*/  VIADD R1, R1, 0xfffffff0 ;  /* 0xfffffff001017836 */ /* 0x001fe20000000000 */
[----:B------:R-:W1:Y:S01]  /*0040*/  S2R R2, SR_CTAID.Y ;  /* 0x0000000000027919 */ /* 0x000e620000002600 */
[----:B------:R-:W0:Y:S01]  /*0050*/  LDCU UR6, c[0x0][0x360] ;  /* 0x00006c00ff0677ac */ /* 0x000e220008000800 */
[----:B------:R-:W0:Y:S01]  /*0060*/  S2R R0, SR_TID.X ;  /* 0x0000000000007919 */ /* 0x000e220000002100 */
[----:B------:R-:W1:Y:S01]  /*0070*/  LDCU UR7, c[0x0][0x364] ;  /* 0x00006c80ff0777ac */ /* 0x000e620008000800 */
[----:B------:R-:W0:Y:S01]  /*0080*/  S2R R3, SR_CTAID.X ;  /* 0x0000000000037919 */ /* 0x000e220000002500 */
[----:B------:R-:W3:Y:S01]  /*0090*/  LDCU.64 UR8, c[0x0][0x388] ;  /* 0x00007100ff0877ac */ /* 0x000ee20008000a00 */
[----:B------:R-:W4:Y:S02]  /*00a0*/  LDCU UR4, c[0x0][0x2f8] ;  /* 0x00005f00ff0477ac */ /* 0x000f240008000800 */
[----:B----4-:R-:W-:Y:S01]  /*00b0*/  IADD3 R6, P1, PT, R1, UR4, RZ ;  /* 0x0000000401067c10 */ /* 0x010fe2000ff3e0ff */
[----:B-1----:R-:W-:-:S04]  /*00c0*/  IMAD R5, R2, UR7, R5 ;  /* 0x0000000702057c24 */ /* 0x002fc8000f8e0205 */
[----:B--2---:R-:W-:Y:S01]  /*00d0*/  IMAD.X R7, RZ, RZ, UR5, P1 ;  /* 0x00000005ff077e24 */ /* 0x004fe200088e06ff */
[----:B---3--:R-:W-:Y:S01]  /*00e0*/  ISETP.GE.U32.AND P0, PT, R5, UR9, PT ;  /* 0x0000000905007c0c */ /* 0x008fe2000bf06070 */
[----:B0-----:R-:W-:-:S05]  /*00f0*/  IMAD R0, R3, UR6, R0 ;  /* 0x0000000603007c24 */ /* 0x001fca000f8e0200 */
[----:B------:R-:W-:-:S13]  /*0100*/  ISETP.GE.U32.OR P0, PT, R0, UR8, P0 ;  /* 0x0000000800007c0c */ /* 0x000fda0008706470 */
[----:B------:R-:W-:Y:S05]  /*0110*/  @P0 EXIT ;  /* 0x000000000000094d */ /* 0x000fea0003800000 */
[----:B------:R-:W0:Y:S01]  /*0120*/  LDC.64 R2, c[0x0][0x380] ;  /* 0x0000e000ff027b82 */ /* 0x000e220000000a00 */
[----:B------:R-:W1:Y:S01]  /*0130*/  LDCU.64 UR4, c[0x0][0x358] ;  /* 0x00006b00ff0477ac */ /* 0x000e620008000a00 */
[----:B------:R-:W-:-:S04]  /*0140*/  IMAD R0, R5, UR8, R0 ;  /* 0x0000000805007c24 */ /* 0x000fc8000f8e0200 */
[----:B0-----:R-:W-:-:S06]  /*0150*/  IMAD.WIDE.U32 R2, R0, 0x4, R2 ;  /* 0x0000000400027825 */ /* 0x001fcc00078e0002 */
[----:B-1----:R-:W2:Y:S02]  /*0160*/  LDG.E R2, desc[UR4][R2.64] ;  /* 0x0000000402027981 */ /* 0x002ea4000c1e1900 */
[----:B--2---:R-:W-:-:S13]  /*0170*/  FSETP.NEU.AND P0, PT, R2, RZ, PT ;  /* 0x000000ff0200720b */ /* 0x004fda0003f0d000 */
[----:B------:R-:W-:Y:S05]  /*0180*/  @!P0 EXIT ;  /* 0x000000000000894d */ /* 0x000fea0003800000 */
[----:B------:R-:W0:Y:S01]  /*0190*/  F2F.F64.F32 R2, R2 ;  /* 0x0000000200027310 */ /* 0x000e220000201800 */
[----:B------:R-:W-:Y:S01]  /*01a0*/  MOV R8, 0x0 ;  /* 0x0000000000087802 */ /* 0x000fe20000000f00 */
[----:B------:R1:W-:Y:S01]  /*01b0*/  STL [R1], R0 ;  /* 0x0000000001007387 */ /* 0x0003e20000100800 */
[----:B------:R-:W2:Y:S04]  /*01c0*/  LDCU.64 UR4, c[0x4][0x8] ;  /* 0x01000100ff0477ac */ /* 0x000ea80008000a00 */
[----:B------:R-:W3:Y:S01]  /*01d0*/  LDC.64 R8, c[0x4][R8] ;  /* 0x0100000008087b82 */ /* 0x000ee20000000a00 */
[----:B0-----:R1:W-:Y:S01]  /*01e0*/  STL.64 [R1+0x8], R2 ;  /* 0x0000080201007387 */ /* 0x0013e20000100a00 */
[----:B--2---:R-:W-:Y:S01]  /*01f0*/  MOV R4, UR4 ;  /* 0x0000000400047c02 */ /* 0x004fe20008000f00 */
[----:B------:R-:W-:-:S07]  /*0200*/  IMAD.U32 R5, RZ, RZ, UR5 ;  /* 0x00000005ff057e24 */ /* 0x000fce000f8e00ff */
[----:B------:R-:W-:-:S07]  /*0210*/  LEPC R20, `(.L_x_138) ;  /* 0x000000001014794e */ /* 0x000fce0000000000 */
[----:B-1-3--:R-:W-:Y:S05]  /*0220*/  CALL.ABS.NOINC R8 ;  /* 0x0000000008007343 */ /* 0x00afea0003c00000 */
.L_x_138:
[----:B------:R-:W-:Y:S05]  /*0230*/  EXIT ;  /* 0x000000000000794d */ /* 0x000fea0003800000 */
.L_x_139:
        /* <DEDUP_REMOVED lines=12> */
.L_x_151:


//--------------------- .nv.global.init           --------------------------
	.section	.nv.global.init,"aw",@progbits
.nv.global.init:
	.type		$str$1,@object
	.size		$str$1,($str - $str$1)
$str$1:
        /*0000*/ 	.byte	0x63, 0x6f, 0x6c, 0x3a, 0x20, 0x25, 0x64, 0x0a, 0x00
	.type		$str,@object
	.size		$str,(.L_0 - $str)
$str:
        /*0009*/ 	.byte	0x49, 0x6e, 0x64, 0x65, 0x78, 0x3a, 0x20, 0x25, 0x64, 0x2c, 0x20, 0x56, 0x61, 0x6c, 0x75, 0x65
        /*0019*/ 	.byte	0x3a, 0x20, 0x25, 0x66, 0x0a, 0x00
.L_0:


//--------------------- .nv.shared.reserved.0     --------------------------
	.section	.nv.shared.reserved.0,"aw",@nobits
	.weak		__nv_reservedSMEM_offset_0_alias
	.size		__nv_reservedSMEM_offset_0_alias, 0, 64
	.other		__nv_reservedSMEM_offset_0_alias,@"STO_CUDA_RESERVED_SHARED STV_DEFAULT"
__nv_reservedSMEM_offset_0_alias:
	.zero		0
	.zero		64


//--------------------- .nv.constant0._Z30applyVerticalPottsSolverKernelPfS_fjjj --------------------------
	.section	.nv.constant0._Z30applyVerticalPottsSolverKernelPfS_fjjj,"a",@progbits
	.sectionflags	@""
	.align	4
.nv.constant0._Z30applyVerticalPottsSolverKernelPfS_fjjj:
	.zero		928


//--------------------- .nv.constant0._Z32applyHorizontalPottsSolverKernelPfS_fjjj --------------------------
	.section	.nv.constant0._Z32applyHorizontalPottsSolverKernelPfS_fjjj,"a",@progbits
	.sectionflags	@""
	.align	4
.nv.constant0._Z32applyHorizontalPottsSolverKernelPfS_fjjj:
	.zero		928


//--------------------- .nv.constant0._Z17updateErrorKernelPfS_jjj --------------------------
	.section	.nv.constant0._Z17updateErrorKernelPfS_jjj,"a",@progbits
	.sectionflags	@""
	.align	4
.nv.constant0._Z17updateErrorKernelPfS_jjj:
	.zero		924


//--------------------- .nv.constant0._Z30updateLagrangeMultiplierKernelPfS_S_S_fjjj --------------------------
	.section	.nv.constant0._Z30updateLagrangeMultiplierKernelPfS_S_S_fjjj,"a",@progbits
	.sectionflags	@""
	.align	4
.nv.constant0._Z30updateLagrangeMultiplierKernelPfS_S_S_fjjj:
	.zero		944


//--------------------- .nv.constant0._Z28prepareVerticalPottsProblemsPfS_S_S_S_S_fjjj --------------------------
	.section	.nv.constant0._Z28prepareVerticalPottsProblemsPfS_S_S_S_S_fjjj,"a",@progbits
	.sectionflags	@""
	.align	4
.nv.constant0._Z28prepareVerticalPottsProblemsPfS_S_S_S_S_fjjj:
	.zero		960


//--------------------- .nv.constant0._Z30prepareHorizontalPottsProblemsPfS_S_S_S_S_fjjj --------------------------
	.section	.nv.constant0._Z30prepareHorizontalPottsProblemsPfS_S_S_S_S_fjjj,"a",@progbits
	.sectionflags	@""
	.align	4
.nv.constant0._Z30prepareHorizontalPottsProblemsPfS_S_S_S_S_fjjj:
	.zero		960


//--------------------- .nv.constant0._Z24updateWeightsPrimeKernelPfS_jjf --------------------------
	.section	.nv.constant0._Z24updateWeightsPrimeKernelPfS_jjf,"a",@progbits
	.sectionflags	@""
	.align	4
.nv.constant0._Z24updateWeightsPrimeKernelPfS_jjf:
	.zero		924


//--------------------- .nv.constant0._Z16setWeightsKernelPfjj --------------------------
	.section	.nv.constant0._Z16setWeightsKernelPfjj,"a",@progbits
	.sectionflags	@""
	.align	4
.nv.constant0._Z16setWeightsKernelPfjj:
	.zero		912


//--------------------- .nv.constant0._Z16printArrayKernelPfjj --------------------------
	.section	.nv.constant0._Z16printArrayKernelPfjj,"a",@progbits
	.sectionflags	@""
	.align	4
.nv.constant0._Z16printArrayKernelPfjj:
	.zero		912


//--------------------- SYMBOLS --------------------------

	.type		.nv.reservedSmem.offset0,@object
	.size		.nv.reservedSmem.offset0,0x4
	.type		vprintf,@function
	.type		malloc,@function
	.type		free,@function
